	.headerflags	@"EF_CUDA_TEXMODE_UNIFIED EF_CUDA_64BIT_ADDRESS EF_CUDA_SM86 EF_CUDA_VIRTUAL_SM(EF_CUDA_SM86)"
	.elftype	@"ET_EXEC"


//--------------------- .nv.info                  --------------------------
	.section	.nv.info,"",@"SHT_CUDA_INFO"
	.align	4


	//----- nvinfo : EIATTR_REGCOUNT
	.align		4
        /*0000*/ 	.byte	0x04, 0x2f
        /*0002*/ 	.short	(.L_1 - .L_0)
	.align		4
.L_0:
        /*0004*/ 	.word	index@(triton_mm)
        /*0008*/ 	.word	0x000000e8


	//----- nvinfo : EIATTR_MAX_STACK_SIZE
	.align		4
.L_1:
        /*000c*/ 	.byte	0x04, 0x23
        /*000e*/ 	.short	(.L_3 - .L_2)
	.align		4
.L_2:
        /*0010*/ 	.word	index@(triton_mm)
        /*0014*/ 	.word	0x00000000


	//----- nvinfo : EIATTR_MIN_STACK_SIZE
	.align		4
.L_3:
        /*0018*/ 	.byte	0x04, 0x12
        /*001a*/ 	.short	(.L_5 - .L_4)
	.align		4
.L_4:
        /*001c*/ 	.word	index@(triton_mm)
        /*0020*/ 	.word	0x00000000


	//----- nvinfo : EIATTR_FRAME_SIZE
	.align		4
.L_5:
        /*0024*/ 	.byte	0x04, 0x11
        /*0026*/ 	.short	(.L_7 - .L_6)
	.align		4
.L_6:
        /*0028*/ 	.word	index@(triton_mm)
        /*002c*/ 	.word	0x00000000
.L_7:


//--------------------- .nv.info.triton_mm        --------------------------
	.section	.nv.info.triton_mm,"",@"SHT_CUDA_INFO"
	.align	4


	//----- nvinfo : EIATTR_CUDA_API_VERSION
	.align		4
        /*0000*/ 	.byte	0x04, 0x37
        /*0002*/ 	.short	(.L_9 - .L_8)
.L_8:
        /*0004*/ 	.word	0x0000007b


	//----- nvinfo : EIATTR_SW2861232_WAR
	.align		4
.L_9:
        /*0008*/ 	.byte	0x01, 0x35
	.zero		2


	//----- nvinfo : EIATTR_PARAM_CBANK
	.align		4
        /*000c*/ 	.byte	0x04, 0x0a
        /*000e*/ 	.short	(.L_11 - .L_10)
	.align		4
.L_10:
        /*0010*/ 	.word	index@(.nv.constant0.triton_mm)
        /*0014*/ 	.short	0x0160
        /*0016*/ 	.short	0x001c


	//----- nvinfo : EIATTR_CBANK_PARAM_SIZE
	.align		4
.L_11:
        /*0018*/ 	.byte	0x03, 0x19
        /*001a*/ 	.short	0x001c


	//----- nvinfo : EIATTR_KPARAM_INFO
	.align		4
        /*001c*/ 	.byte	0x04, 0x17
        /*001e*/ 	.short	(.L_13 - .L_12)
.L_12:
        /*0020*/ 	.word	0x00000000
        /*0024*/ 	.short	0x0003
        /*0026*/ 	.short	0x0018
        /*0028*/ 	.byte	0x00, 0xf0, 0x11, 0x00


	//----- nvinfo : EIATTR_KPARAM_INFO
	.align		4
.L_13:
        /*002c*/ 	.byte	0x04, 0x17
        /*002e*/ 	.short	(.L_15 - .L_14)
.L_14:
        /*0030*/ 	.word	0x00000000
        /*0034*/ 	.short	0x0002
        /*0036*/ 	.short	0x0010
        /*0038*/ 	.byte	0x00, 0xf0, 0x21, 0x00


	//----- nvinfo : EIATTR_KPARAM_INFO
	.align		4
.L_15:
        /*003c*/ 	.byte	0x04, 0x17
        /*003e*/ 	.short	(.L_17 - .L_16)
.L_16:
        /*0040*/ 	.word	0x00000000
        /*0044*/ 	.short	0x0001
        /*0046*/ 	.short	0x0008
        /*0048*/ 	.byte	0x00, 0xf0, 0x21, 0x00


	//----- nvinfo : EIATTR_KPARAM_INFO
	.align		4
.L_17:
        /*004c*/ 	.byte	0x04, 0x17
        /*004e*/ 	.short	(.L_19 - .L_18)
.L_18:
        /*0050*/ 	.word	0x00000000
        /*0054*/ 	.short	0x0000
        /*0056*/ 	.short	0x0000
        /*0058*/ 	.byte	0x00, 0xf0, 0x21, 0x00


	//----- nvinfo : EIATTR_MAXREG_COUNT
	.align		4
.L_19:
        /*005c*/ 	.byte	0x03, 0x1b
        /*005e*/ 	.short	0x00ff


	//----- nvinfo : EIATTR_EXIT_INSTR_OFFSETS
	.align		4
        /*0060*/ 	.byte	0x04, 0x1c
        /*0062*/ 	.short	(.L_21 - .L_20)


	//   ....[0]....
.L_20:
        /*0064*/ 	.word	0x00000030


	//   ....[1]....
        /*0068*/ 	.word	0x00014fc0


	//   ....[2]....
        /*006c*/ 	.word	0x00015010


	//----- nvinfo : EIATTR_MAX_THREADS
	.align		4
.L_21:
        /*0070*/ 	.byte	0x04, 0x05
        /*0072*/ 	.short	(.L_23 - .L_22)
.L_22:
        /*0074*/ 	.word	0x00000080
        /*0078*/ 	.word	0x00000001
        /*007c*/ 	.word	0x00000001
.L_23:


//--------------------- .nv.rel.action            --------------------------
	.section	.nv.rel.action,"",@"SHT_CUDA_RELOCINFO"
	.align	8
	.sectionentsize	8
        /*0000*/ 	.byte	0x73, 0x00, 0x00, 0x00, 0x00, 0x00, 0x00, 0x00, 0x00, 0x00, 0x00, 0x11, 0x25, 0x00, 0x05, 0x36


//--------------------- .nv.constant0.triton_mm   --------------------------
	.section	.nv.constant0.triton_mm,"a",@progbits
	.align	4
.nv.constant0.triton_mm:
	.zero		380


//--------------------- .text.triton_mm           --------------------------
	.section	.text.triton_mm,"ax",@progbits
	.sectionflags	@"SHF_BARRIERS=1"
	.sectioninfo	@"SHI_REGISTERS=232"
	.align	128
        .global         triton_mm
        .type           triton_mm,@function
        .size           triton_mm,(.L_x_3 - triton_mm)
        .other          triton_mm,@"STO_CUDA_ENTRY STV_DEFAULT"
triton_mm:
.text.triton_mm:
[----:B------:R-:W-:-:S02]  /*0000*/  MOV R1, c[0x0][0x28] ;  /* 0x00000a0000017a02 */ /* 0x000fc40000000f00 */
[----:B------:R-:W-:-:S04]  /*0010*/  MOV R0, c[0x0][0x178] ;  /* 0x00005e0000007a02 */ /* 0x000fc80000000f00 */
[----:B------:R-:W-:-:S13]  /*0020*/  LOP3.LUT P0, RZ, R0, 0x1ffffff, RZ, 0xc0, !PT ;  /* 0x01ffffff00ff7812 */ /* 0x000fda000780c0ff */
[----:B------:R-:W-:Y:S05]  /*0030*/  @!P0 EXIT ;  /* 0x000000000000894d */ /* 0x000fea0003800000 */
[----:B------:R-:W1:Y:S01]  /*0040*/  S2R R9, SR_CTAID.X ;  /* 0x0000000000097919 */ /* 0x000e620000002500 */
[----:B------:R-:W-:Y:S01]  /*0050*/  IADD3 R0, R0, 0x3f, RZ ;  /* 0x0000003f00007810 */ /* 0x000fe20007ffe0ff */
[----:B------:R-:W-:Y:S01]  /*0060*/  ULDC.64 UR10, c[0x0][0x118] ;  /* 0x00004600000a7ab9 */ /* 0x000fe20000000a00 */
[----:B------:R-:W-:Y:S01]  /*0070*/  IABS R39, c[0x0][0x178] ;  /* 0x00005e0000277a13 */ /* 0x000fe20000000000 */
[----:B------:R-:W2:Y:S01]  /*0080*/  S2R R19, SR_TID.X ;  /* 0x0000000000137919 */ /* 0x000ea20000002100 */
[----:B------:R-:W-:Y:S01]  /*0090*/  SHF.R.S32.HI R3, RZ, 0x1f, R0 ;  /* 0x0000001fff037819 */ /* 0x000fe20000011400 */
[----:B------:R-:W-:Y:S01]  /*00a0*/  CS2R R104, SRZ ;  /* 0x0000000000687805 */ /* 0x000fe2000001ff00 */
[----:B------:R-:W-:Y:S01]  /*00b0*/  MOV R147, 0x4 ;  /* 0x0000000400937802 */ /* 0x000fe20000000f00 */
[----:B------:R-:W-:Y:S01]  /*00c0*/  CS2R R106, SRZ ;  /* 0x00000000006a7805 */ /* 0x000fe2000001ff00 */
[----:B------:R-:W-:Y:S01]  /*00d0*/  LEA.HI R3, R3, R0, RZ, 0x6 ;  /* 0x0000000003037211 */ /* 0x000fe200078f30ff */
[----:B------:R-:W-:Y:S01]  /*00e0*/  CS2R R112, SRZ ;  /* 0x0000000000707805 */ /* 0x000fe2000001ff00 */
        /* <DEDUP_REMOVED lines=13> */
[----:B-1----:R-:W-:Y:S01]  /*01c0*/  SHF.R.S32.HI R2, RZ, 0x1f, R9 ;  /* 0x0000001fff027819 */ /* 0x002fe20000011409 */
[----:B------:R-:W-:Y:S01]  /*01d0*/  UMOV UR6, URZ ;  /* 0x0000003f00067c82 */ /* 0x000fe20008000000 */
[----:B------:R-:W-:Y:S01]  /*01e0*/  ISETP.GE.AND P1, PT, R9, RZ, PT ;  /* 0x000000ff0900720c */ /* 0x000fe20003f26270 */
[----:B------:R-:W-:Y:S01]  /*01f0*/  UMOV UR7, URZ ;  /* 0x0000003f00077c82 */ /* 0x000fe20008000000 */
[----:B------:R-:W-:Y:S01]  /*0200*/  LEA.HI R4, R2, R9, RZ, 0x4 ;  /* 0x0000000902047211 */ /* 0x000fe200078f20ff */
[----:B------:R-:W-:Y:S01]  /*0210*/  UMOV UR8, 0x20000 ;  /* 0x0002000000087882 */ /* 0x000fe20000000000 */
[----:B--2---:R-:W-:Y:S01]  /*0220*/  SHF.R.U32.HI R32, RZ, 0x4, R19 ;  /* 0x00000004ff207819 */ /* 0x004fe20000011613 */
[----:B------:R-:W-:Y:S01]  /*0230*/  UMOV UR4, URZ ;  /* 0x0000003f00047c82 */ /* 0x000fe20008000000 */
[----:B------:R-:W-:Y:S01]  /*0240*/  SHF.R.S32.HI R2, RZ, 0x4, R4 ;  /* 0x00000004ff027819 */ /* 0x000fe20000011404 */
[----:B------:R-:W-:Y:S01]  /*0250*/  UPLOP3.LUT UP0, UPT, UPT, UPT, UPT, 0x80, 0x0 ;  /* 0x000000000000789c */ /* 0x000fe20003f0f070 */
[----:B------:R-:W-:Y:S01]  /*0260*/  LOP3.LUT R4, R4, 0xfffffff0, RZ, 0xc0, !PT ;  /* 0xfffffff004047812 */ /* 0x000fe200078ec0ff */
[----:B------:R-:W-:Y:S01]  /*0270*/  UMOV UR5, URZ ;  /* 0x0000003f00057c82 */ /* 0x000fe20008000000 */
[----:B------:R-:W-:-:S02]  /*0280*/  SHF.L.U32 R0, R2, 0x3, RZ ;  /* 0x0000000302007819 */ /* 0x000fc400000006ff */
[----:B------:R-:W-:Y:S02]  /*0290*/  IADD3 R4, -R4, R9, RZ ;  /* 0x0000000904047210 */ /* 0x000fe40007ffe1ff */
[----:B------:R-:W-:-:S04]  /*02a0*/  LEA.HI.SX32 R3, R3, -R0, 0x1a ;  /* 0x8000000003037211 */ /* 0x000fc800078fd2ff */
[----:B------:R-:W-:-:S04]  /*02b0*/  IMNMX R5, R3, 0x8, PT ;  /* 0x0000000803057817 */ /* 0x000fc80003800200 */
[----:B------:R-:W-:-:S04]  /*02c0*/  IABS R11, R5 ;  /* 0x00000005000b7213 */ /* 0x000fc80000000000 */
[----:B------:R-:W1:Y:S08]  /*02d0*/  I2F.RP R6, R11 ;  /* 0x0000000b00067306 */ /* 0x000e700000209400 */
[----:B-1----:R-:W1:Y:S02]  /*02e0*/  MUFU.RCP R6, R6 ;  /* 0x0000000600067308 */ /* 0x002e640000001000 */
[----:B-1----:R-:W-:-:S02]  /*02f0*/  IADD3 R2, R6, 0xffffffe, RZ ;  /* 0x0ffffffe06027810 */ /* 0x002fc40007ffe0ff */
[----:B------:R-:W-:-:S04]  /*0300*/  IABS R6, R9 ;  /* 0x0000000900067213 */ /* 0x000fc80000000000 */
[----:B------:R1:W2:Y:S02]  /*0310*/  F2I.FTZ.U32.TRUNC.NTZ R3, R2 ;  /* 0x0000000200037305 */ /* 0x0002a4000021f000 */
[----:B-1----:R-:W-:Y:S02]  /*0320*/  MOV R2, RZ ;  /* 0x000000ff00027202 */ /* 0x002fe40000000f00 */
[----:B--2---:R-:W-:-:S05]  /*0330*/  IADD3 R8, RZ, -R3, RZ ;  /* 0x80000003ff087210 */ /* 0x004fca0007ffe0ff */
[----:B------:R-:W-:Y:S01]  /*0340*/  IMAD R7, R8, R11, RZ ;  /* 0x0000000b08077224 */ /* 0x000fe200078e02ff */
[----:B------:R-:W-:-:S03]  /*0350*/  IABS R8, R5 ;  /* 0x0000000500087213 */ /* 0x000fc60000000000 */
[----:B------:R-:W-:Y:S01]  /*0360*/  IMAD.HI.U32 R3, R3, R7, R2 ;  /* 0x0000000703037227 */ /* 0x000fe200078e0002 */
[----:B------:R-:W-:Y:S01]  /*0370*/  IADD3 R13, RZ, -R8, RZ ;  /* 0x80000008ff0d7210 */ /* 0x000fe20007ffe0ff */
[----:B------:R-:W1:Y:S01]  /*0380*/  I2F.RP R7, R39 ;  /* 0x0000002700077306 */ /* 0x000e620000209400 */
[----:B------:R-:W-:Y:S02]  /*0390*/  IABS R8, R4 ;  /* 0x0000000400087213 */ /* 0x000fe40000000000 */
[----:B------:R-:W-:Y:S01]  /*03a0*/  LOP3.LUT R4, R4, R5, RZ, 0x3c, !PT ;  /* 0x0000000504047212 */ /* 0x000fe200078e3cff */
[----:B------:R-:W-:-:S03]  /*03b0*/  IMAD.HI.U32 R2, R3, R6, RZ ;  /* 0x0000000603027227 */ /* 0x000fc600078e00ff */
[----:B------:R-:W-:Y:S01]  /*03c0*/  ISETP.GE.AND P3, PT, R4, RZ, PT ;  /* 0x000000ff0400720c */ /* 0x000fe20003f66270 */
[----:B------:R-:W-:Y:S02]  /*03d0*/  IMAD R2, R2, R13, R6 ;  /* 0x0000000d02027224 */ /* 0x000fe400078e0206 */
[----:B------:R-:W-:-:S03]  /*03e0*/  IMAD.HI.U32 R6, R3, R8, RZ ;  /* 0x0000000803067227 */ /* 0x000fc600078e00ff */
[C---:B------:R-:W-:Y:S01]  /*03f0*/  ISETP.GT.U32.AND P0, PT, R11.reuse, R2, PT ;  /* 0x000000020b00720c */ /* 0x040fe20003f04070 */
[----:B------:R-:W-:Y:S01]  /*0400*/  IMAD R8, R6, R13, R8 ;  /* 0x0000000d06087224 */ /* 0x000fe200078e0208 */
[----:B-1----:R-:W1:Y:S04]  /*0410*/  MUFU.RCP R7, R7 ;  /* 0x0000000700077308 */ /* 0x002e680000001000 */
[----:B------:R-:W-:-:S07]  /*0420*/  ISETP.GT.U32.AND P2, PT, R11, R8, PT ;  /* 0x000000080b00720c */ /* 0x000fce0003f44070 */
[----:B------:R-:W-:-:S04]  /*0430*/  @!P0 IADD3 R2, R2, -R11, RZ ;  /* 0x8000000b02028210 */ /* 0x000fc80007ffe0ff */
[----:B------:R-:W-:Y:S02]  /*0440*/  ISETP.GT.U32.AND P0, PT, R11, R2, PT ;  /* 0x000000020b00720c */ /* 0x000fe40003f04070 */
[----:B-1----:R-:W-:Y:S02]  /*0450*/  IADD3 R10, R7, 0xffffffe, RZ ;  /* 0x0ffffffe070a7810 */ /* 0x002fe40007ffe0ff */
[----:B------:R-:W-:Y:S02]  /*0460*/  LOP3.LUT R7, RZ, R5, RZ, 0x33, !PT ;  /* 0x00000005ff077212 */ /* 0x000fe400078e33ff */
[----:B------:R-:W1:Y:S01]  /*0470*/  F2I.FTZ.U32.TRUNC.NTZ R3, R10 ;  /* 0x0000000a00037305 */ /* 0x000e62000021f000 */
[----:B------:R-:W-:Y:S02]  /*0480*/  @!P2 IADD3 R8, R8, -R11, RZ ;  /* 0x8000000b0808a210 */ /* 0x000fe40007ffe0ff */
[----:B------:R-:W-:-:S04]  /*0490*/  @!P2 IADD3 R6, R6, 0x1, RZ ;  /* 0x000000010606a810 */ /* 0x000fc80007ffe0ff */
[-C--:B------:R-:W-:Y:S02]  /*04a0*/  @!P0 IADD3 R2, R2, -R11.reuse, RZ ;  /* 0x8000000b02028210 */ /* 0x080fe40007ffe0ff */
[----:B------:R-:W-:Y:S02]  /*04b0*/  ISETP.NE.AND P0, PT, R5, RZ, PT ;  /* 0x000000ff0500720c */ /* 0x000fe40003f05270 */
[----:B------:R-:W-:Y:S02]  /*04c0*/  @!P1 IADD3 R2, -R2, RZ, RZ ;  /* 0x000000ff02029210 */ /* 0x000fe40007ffe1ff */
[----:B------:R-:W-:Y:S02]  /*04d0*/  ISETP.GE.U32.AND P1, PT, R8, R11, PT ;  /* 0x0000000b0800720c */ /* 0x000fe40003f26070 */
[----:B------:R-:W-:Y:S02]  /*04e0*/  SEL R9, R7, R2, !P0 ;  /* 0x0000000207097207 */ /* 0x000fe40004000000 */
[----:B------:R-:W-:-:S02]  /*04f0*/  SHF.R.U32.HI R2, RZ, 0x5, R19 ;  /* 0x00000005ff027819 */ /* 0x000fc40000011613 */
[----:B------:R-:W-:Y:S02]  /*0500*/  IADD3 R9, R0, R9, RZ ;  /* 0x0000000900097210 */ /* 0x000fe40007ffe0ff */
[----:B-1----:R-:W-:Y:S02]  /*0510*/  IADD3 R0, RZ, -R3, RZ ;  /* 0x80000003ff007210 */ /* 0x002fe40007ffe0ff */
[----:B------:R-:W-:Y:S02]  /*0520*/  SGXT.U32 R10, R2, 0x2 ;  /* 0x00000002020a781a */ /* 0x000fe40000000000 */
[----:B------:R-:W-:Y:S01]  /*0530*/  SHF.L.U32 R9, R9, 0x6, RZ ;  /* 0x0000000609097819 */ /* 0x000fe200000006ff */
[----:B------:R-:W-:Y:S01]  /*0540*/  IMAD R5, R0, R39, RZ ;  /* 0x0000002700057224 */ /* 0x000fe200078e02ff */
[----:B------:R-:W-:Y:S02]  /*0550*/  MOV R2, RZ ;  /* 0x000000ff00027202 */ /* 0x000fe40000000f00 */
[----:B------:R-:W-:-:S02]  /*0560*/  LOP3.LUT R13, R9, R10, RZ, 0xfc, !PT ;  /* 0x0000000a090d7212 */ /* 0x000fc400078efcff */
[----:B------:R-:W-:Y:S01]  /*0570*/  LOP3.LUT R11, R9, 0x4, R10, 0xfe, !PT ;  /* 0x00000004090b7812 */ /* 0x000fe200078efe0a */
[----:B------:R-:W-:Y:S01]  /*0580*/  IMAD.HI.U32 R3, R3, R5, R2 ;  /* 0x0000000503037227 */ /* 0x000fe200078e0002 */
[----:B------:R-:W-:Y:S02]  /*0590*/  IABS R8, R13 ;  /* 0x0000000d00087213 */ /* 0x000fe40000000000 */
[----:B------:R-:W-:Y:S02]  /*05a0*/  IABS R12, R11 ;  /* 0x0000000b000c7213 */ /* 0x000fe40000000000 */
[--C-:B------:R-:W-:Y:S01]  /*05b0*/  LOP3.LUT R15, R9, 0x8, R10.reuse, 0xfe, !PT ;  /* 0x00000008090f7812 */ /* 0x100fe200078efe0a */
[----:B------:R-:W-:Y:S01]  /*05c0*/  IMAD.HI.U32 R0, R3, R8, RZ ;  /* 0x0000000803007227 */ /* 0x000fe200078e00ff */
[----:B------:R-:W-:Y:S02]  /*05d0*/  LOP3.LUT R16, R9, 0xc, R10, 0xfe, !PT ;  /* 0x0000000c09107812 */ /* 0x000fe400078efe0a */
[----:B------:R-:W-:Y:S01]  /*05e0*/  IABS R14, R15 ;  /* 0x0000000f000e7213 */ /* 0x000fe20000000000 */
[----:B------:R-:W-:Y:S01]  /*05f0*/  IMAD.HI.U32 R2, R3, R12, RZ ;  /* 0x0000000c03027227 */ /* 0x000fe200078e00ff */
[----:B------:R-:W-:-:S02]  /*0600*/  IADD3 R0, -R0, RZ, RZ ;  /* 0x000000ff00007210 */ /* 0x000fc40007ffe1ff */
[----:B------:R-:W-:Y:S02]  /*0610*/  IABS R4, R16 ;  /* 0x0000001000047213 */ /* 0x000fe40000000000 */
[----:B------:R-:W-:Y:S01]  /*0620*/  IADD3 R2, -R2, RZ, RZ ;  /* 0x000000ff02027210 */ /* 0x000fe20007ffe1ff */
[----:B------:R-:W-:Y:S01]  /*0630*/  IMAD R0, R39, R0, R8 ;  /* 0x0000000027007224 */ /* 0x000fe200078e0208 */
[----:B------:R-:W-:Y:S02]  /*0640*/  @P1 IADD3 R6, R6, 0x1, RZ ;  /* 0x0000000106061810 */ /* 0x000fe40007ffe0ff */
[----:B------:R-:W-:Y:S01]  /*0650*/  MOV R8, R4 ;  /* 0x0000000400087202 */ /* 0x000fe20000000f00 */
[----:B------:R-:W-:Y:S01]  /*0660*/  IMAD.HI.U32 R4, R3, R14, RZ ;  /* 0x0000000e03047227 */ /* 0x000fe200078e00ff */
[----:B------:R-:W-:Y:S02]  /*0670*/  @!P3 IADD3 R6, -R6, RZ, RZ ;  /* 0x000000ff0606b210 */ /* 0x000fe40007ffe1ff */
[----:B------:R-:W-:Y:S01]  /*0680*/  ISETP.GE.AND P1, PT, R13, RZ, PT ;  /* 0x000000ff0d00720c */ /* 0x000fe20003f26270 */
[----:B------:R-:W-:Y:S01]  /*0690*/  IMAD R2, R39, R2, R12 ;  /* 0x0000000227027224 */ /* 0x000fe200078e020c */
[----:B------:R-:W-:Y:S01]  /*06a0*/  IADD3 R4, -R4, RZ, RZ ;  /* 0x000000ff04047210 */ /* 0x000fe20007ffe1ff */
[----:B------:R-:W-:Y:S01]  /*06b0*/  IMAD.HI.U32 R5, R3, R8, RZ ;  /* 0x0000000803057227 */ /* 0x000fe200078e00ff */
[----:B------:R-:W-:-:S02]  /*06c0*/  SEL R17, R7, R6, !P0 ;  /* 0x0000000607117207 */ /* 0x000fc40004000000 */
[----:B------:R-:W-:Y:S02]  /*06d0*/  ISETP.GT.U32.AND P0, PT, R39, R2, PT ;  /* 0x000000022700720c */ /* 0x000fe40003f04070 */
[----:B------:R-:W-:Y:S02]  /*06e0*/  LOP3.LUT R13, R9, 0x10, R10, 0xfe, !PT ;  /* 0x00000010090d7812 */ /* 0x000fe400078efe0a */
[----:B------:R-:W-:Y:S01]  /*06f0*/  IADD3 R7, -R5, RZ, RZ ;  /* 0x000000ff05077210 */ /* 0x000fe20007ffe1ff */
[C---:B------:R-:W-:Y:S01]  /*0700*/  IMAD R5, R39.reuse, R4, R14 ;  /* 0x0000000427057224 */ /* 0x040fe200078e020e */
[----:B------:R-:W-:Y:S02]  /*0710*/  IABS R4, R13 ;  /* 0x0000000d00047213 */ /* 0x000fe40000000000 */
[C---:B------:R-:W-:Y:S01]  /*0720*/  ISETP.GT.U32.AND P2, PT, R39.reuse, R0, PT ;  /* 0x000000002700720c */ /* 0x040fe20003f44070 */
[----:B------:R-:W-:Y:S01]  /*0730*/  IMAD R7, R39, R7, R8 ;  /* 0x0000000727077224 */ /* 0x000fe200078e0208 */
[----:B------:R-:W-:-:S02]  /*0740*/  MOV R8, R4 ;  /* 0x0000000400087202 */ /* 0x000fc40000000f00 */
[--C-:B------:R-:W-:Y:S02]  /*0750*/  LOP3.LUT R18, R9, 0x14, R10.reuse, 0xfe, !PT ;  /* 0x0000001409127812 */ /* 0x100fe400078efe0a */
[----:B------:R-:W-:Y:S01]  /*0760*/  @!P0 IADD3 R2, R2, -R39, RZ ;  /* 0x8000002702028210 */ /* 0x000fe20007ffe0ff */
[----:B------:R-:W-:Y:S01]  /*0770*/  IMAD.HI.U32 R4, R3, R8, RZ ;  /* 0x0000000803047227 */ /* 0x000fe200078e00ff */
[----:B------:R-:W-:Y:S02]  /*0780*/  ISETP.GT.U32.AND P0, PT, R39, R5, PT ;  /* 0x000000052700720c */ /* 0x000fe40003f04070 */
[----:B------:R-:W-:Y:S02]  /*0790*/  LOP3.LUT R20, R9, 0x18, R10, 0xfe, !PT ;  /* 0x0000001809147812 */ /* 0x000fe400078efe0a */
[----:B------:R-:W-:Y:S02]  /*07a0*/  IADD3 R4, -R4, RZ, RZ ;  /* 0x000000ff04047210 */ /* 0x000fe40007ffe1ff */
[----:B------:R-:W-:-:S02]  /*07b0*/  ISETP.GT.U32.AND P4, PT, R39, R7, PT ;  /* 0x000000072700720c */ /* 0x000fc40003f84070 */
[C---:B------:R-:W-:Y:S01]  /*07c0*/  ISETP.GT.U32.AND P5, PT, R39.reuse, R2, PT ;  /* 0x000000022700720c */ /* 0x040fe20003fa4070 */
[C---:B------:R-:W-:Y:S01]  /*07d0*/  IMAD R8, R39.reuse, R4, R8 ;  /* 0x0000000427087224 */ /* 0x040fe200078e0208 */
[-C--:B------:R-:W-:Y:S02]  /*07e0*/  @!P2 IADD3 R0, R0, -R39.reuse, RZ ;  /* 0x800000270000a210 */ /* 0x080fe40007ffe0ff */
[----:B------:R-:W-:Y:S02]  /*07f0*/  IABS R12, R18 ;  /* 0x00000012000c7213 */ /* 0x000fe40000000000 */
[----:B------:R-:W-:Y:S02]  /*0800*/  IABS R14, R20 ;  /* 0x00000014000e7213 */ /* 0x000fe40000000000 */
[----:B------:R-:W-:Y:S01]  /*0810*/  ISETP.GT.U32.AND P3, PT, R39, R0, PT ;  /* 0x000000002700720c */ /* 0x000fe20003f64070 */
[----:B------:R-:W-:Y:S01]  /*0820*/  IMAD.HI.U32 R4, R3, R12, RZ ;  /* 0x0000000c03047227 */ /* 0x000fe200078e00ff */
[----:B------:R-:W-:-:S02]  /*0830*/  @!P0 IADD3 R5, R5, -R39, RZ ;  /* 0x8000002705058210 */ /* 0x000fc40007ffe0ff */
[----:B------:R-:W-:Y:S01]  /*0840*/  ISETP.GT.U32.AND P0, PT, R39, R8, PT ;  /* 0x000000082700720c */ /* 0x000fe20003f04070 */
[----:B------:R-:W-:Y:S01]  /*0850*/  IMAD.HI.U32 R6, R3, R14, RZ ;  /* 0x0000000e03067227 */ /* 0x000fe200078e00ff */
[----:B------:R-:W-:Y:S02]  /*0860*/  ISETP.GE.AND P2, PT, R15, RZ, PT ;  /* 0x000000ff0f00720c */ /* 0x000fe40003f46270 */
[----:B------:R-:W-:Y:S02]  /*0870*/  LOP3.LUT R15, R9, 0x1c, R10, 0xfe, !PT ;  /* 0x0000001c090f7812 */ /* 0x000fe400078efe0a */
[----:B------:R-:W-:Y:S02]  /*0880*/  ISETP.GE.AND P6, PT, R11, RZ, PT ;  /* 0x000000ff0b00720c */ /* 0x000fe40003fc6270 */
[----:B------:R-:W-:Y:S02]  /*0890*/  IADD3 R4, -R4, RZ, RZ ;  /* 0x000000ff04047210 */ /* 0x000fe40007ffe1ff */
[----:B------:R-:W-:-:S02]  /*08a0*/  IADD3 R6, -R6, RZ, RZ ;  /* 0x000000ff06067210 */ /* 0x000fc40007ffe1ff */
[-C--:B------:R-:W-:Y:S01]  /*08b0*/  @!P4 IADD3 R7, R7, -R39.reuse, RZ ;  /* 0x800000270707c210 */ /* 0x080fe20007ffe0ff */
[C---:B------:R-:W-:Y:S01]  /*08c0*/  IMAD R11, R39.reuse, R4, R12 ;  /* 0x00000004270b7224 */ /* 0x040fe200078e020c */
[----:B------:R-:W-:Y:S01]  /*08d0*/  @!P5 IADD3 R2, R2, -R39, RZ ;  /* 0x800000270202d210 */ /* 0x000fe20007ffe0ff */
[----:B------:R-:W-:Y:S01]  /*08e0*/  IMAD R12, R39, R6, R14 ;  /* 0x00000006270c7224 */ /* 0x000fe200078e020e */
[----:B------:R-:W-:Y:S02]  /*08f0*/  ISETP.GE.AND P4, PT, R13, RZ, PT ;  /* 0x000000ff0d00720c */ /* 0x000fe40003f86270 */
[----:B------:R-:W-:Y:S02]  /*0900*/  ISETP.GT.U32.AND P5, PT, R39, R5, PT ;  /* 0x000000052700720c */ /* 0x000fe40003fa4070 */
[----:B------:R-:W-:Y:S02]  /*0910*/  IABS R13, R15 ;  /* 0x0000000f000d7213 */ /* 0x000fe40000000000 */
[----:B------:R-:W-:-:S02]  /*0920*/  @!P3 IADD3 R0, R0, -R39, RZ ;  /* 0x800000270000b210 */ /* 0x000fc40007ffe0ff */
[----:B------:R-:W-:Y:S02]  /*0930*/  LOP3.LUT R21, R9, 0x20, R10, 0xfe, !PT ;  /* 0x0000002009157812 */ /* 0x000fe400078efe0a */
[----:B------:R-:W-:Y:S02]  /*0940*/  MOV R14, R13 ;  /* 0x0000000d000e7202 */ /* 0x000fe40000000f00 */
[----:B------:R-:W-:Y:S02]  /*0950*/  @!P0 IADD3 R8, R8, -R39, RZ ;  /* 0x8000002708088210 */ /* 0x000fe40007ffe0ff */
[----:B------:R-:W-:Y:S02]  /*0960*/  ISETP.GT.U32.AND P0, PT, R39, R7, PT ;  /* 0x000000072700720c */ /* 0x000fe40003f04070 */
[----:B------:R-:W-:Y:S02]  /*0970*/  MOV R6, R2 ;  /* 0x0000000200067202 */ /* 0x000fe40000000f00 */
[----:B------:R-:W-:-:S02]  /*0980*/  ISETP.GE.AND P3, PT, R16, RZ, PT ;  /* 0x000000ff1000720c */ /* 0x000fc40003f66270 */
[----:B------:R-:W-:Y:S02]  /*0990*/  IABS R16, R21 ;  /* 0x0000001500107213 */ /* 0x000fe40000000000 */
[----:B------:R-:W-:Y:S01]  /*09a0*/  MOV R4, R0 ;  /* 0x0000000000047202 */ /* 0x000fe20000000f00 */
[----:B------:R-:W-:Y:S01]  /*09b0*/  IMAD.HI.U32 R0, R3, R14, RZ ;  /* 0x0000000e03007227 */ /* 0x000fe200078e00ff */
[----:B------:R-:W-:Y:S02]  /*09c0*/  @!P6 IADD3 R6, -R6, RZ, RZ ;  /* 0x000000ff0606e210 */ /* 0x000fe40007ffe1ff */
[----:B------:R-:W-:Y:S01]  /*09d0*/  ISETP.GT.U32.AND P6, PT, R39, R12, PT ;  /* 0x0000000c2700720c */ /* 0x000fe20003fc4070 */
[----:B------:R-:W-:Y:S01]  /*09e0*/  IMAD.HI.U32 R2, R3, R16, RZ ;  /* 0x0000001003027227 */ /* 0x000fe200078e00ff */
[----:B------:R-:W-:Y:S02]  /*09f0*/  @!P5 IADD3 R5, R5, -R39, RZ ;  /* 0x800000270505d210 */ /* 0x000fe40007ffe0ff */
[----:B------:R-:W-:-:S02]  /*0a00*/  ISETP.GT.U32.AND P5, PT, R39, R11, PT ;  /* 0x0000000b2700720c */ /* 0x000fc40003fa4070 */
[----:B------:R-:W-:Y:S02]  /*0a10*/  IADD3 R0, -R0, RZ, RZ ;  /* 0x000000ff00007210 */ /* 0x000fe40007ffe1ff */
[----:B------:R-:W-:Y:S02]  /*0a20*/  @!P1 IADD3 R4, -R4, RZ, RZ ;  /* 0x000000ff04049210 */ /* 0x000fe40007ffe1ff */
[----:B------:R-:W-:Y:S01]  /*0a30*/  IADD3 R13, -R2, RZ, RZ ;  /* 0x000000ff020d7210 */ /* 0x000fe20007ffe1ff */
[C---:B------:R-:W-:Y:S01]  /*0a40*/  IMAD R2, R39.reuse, R0, R14 ;  /* 0x0000000027027224 */ /* 0x040fe200078e020e */
[----:B------:R-:W-:Y:S02]  /*0a50*/  ISETP.GT.U32.AND P1, PT, R39, R8, PT ;  /* 0x000000082700720c */ /* 0x000fe40003f24070 */
[----:B------:R-:W-:Y:S01]  /*0a60*/  @!P0 IADD3 R7, R7, -R39, RZ ;  /* 0x8000002707078210 */ /* 0x000fe20007ffe0ff */
[----:B------:R-:W-:Y:S01]  /*0a70*/  IMAD R13, R39, R13, R16 ;  /* 0x0000000d270d7224 */ /* 0x000fe200078e0210 */
[----:B------:R-:W-:-:S02]  /*0a80*/  @!P6 IADD3 R12, R12, -R39, RZ ;  /* 0x800000270c0ce210 */ /* 0x000fc40007ffe0ff */
[----:B------:R-:W-:Y:S02]  /*0a90*/  @!P3 IADD3 R7, -R7, RZ, RZ ;  /* 0x000000ff0707b210 */ /* 0x000fe40007ffe1ff */
[----:B------:R-:W-:Y:S02]  /*0aa0*/  ISETP.GT.U32.AND P3, PT, R39, R2, PT ;  /* 0x000000022700720c */ /* 0x000fe40003f64070 */
[----:B------:R-:W-:Y:S02]  /*0ab0*/  @!P5 IADD3 R11, R11, -R39, RZ ;  /* 0x800000270b0bd210 */ /* 0x000fe40007ffe0ff */
[----:B------:R-:W-:Y:S02]  /*0ac0*/  ISETP.GT.U32.AND P6, PT, R39, R12, PT ;  /* 0x0000000c2700720c */ /* 0x000fe40003fc4070 */
[----:B------:R-:W-:Y:S02]  /*0ad0*/  LOP3.LUT R14, R9, 0x24, R10, 0xfe, !PT ;  /* 0x00000024090e7812 */ /* 0x000fe400078efe0a */
[----:B------:R-:W-:-:S02]  /*0ae0*/  ISETP.GT.U32.AND P5, PT, R39, R11, PT ;  /* 0x0000000b2700720c */ /* 0x000fc40003fa4070 */
[----:B------:R-:W-:Y:S02]  /*0af0*/  @!P1 IADD3 R8, R8, -R39, RZ ;  /* 0x8000002708089210 */ /* 0x000fe40007ffe0ff */
[----:B------:R-:W-:Y:S02]  /*0b00*/  ISETP.GE.AND P1, PT, R15, RZ, PT ;  /* 0x000000ff0f00720c */ /* 0x000fe40003f26270 */
[----:B------:R-:W-:Y:S02]  /*0b10*/  @!P2 IADD3 R5, -R5, RZ, RZ ;  /* 0x000000ff0505a210 */ /* 0x000fe40007ffe1ff */
[----:B------:R-:W-:Y:S02]  /*0b20*/  LOP3.LUT R15, R9, 0x28, R10, 0xfe, !PT ;  /* 0x00000028090f7812 */ /* 0x000fe400078efe0a */
[----:B------:R-:W-:Y:S02]  /*0b30*/  ISETP.GE.AND P2, PT, R18, RZ, PT ;  /* 0x000000ff1200720c */ /* 0x000fe40003f46270 */
[----:B------:R-:W-:-:S02]  /*0b40*/  IABS R16, R14 ;  /* 0x0000000e00107213 */ /* 0x000fc40000000000 */
[----:B------:R-:W-:Y:S02]  /*0b50*/  @!P3 IADD3 R2, R2, -R39, RZ ;  /* 0x800000270202b210 */ /* 0x000fe40007ffe0ff */
[----:B------:R-:W-:Y:S01]  /*0b60*/  IABS R18, R15 ;  /* 0x0000000f00127213 */ /* 0x000fe20000000000 */
[----:B------:R-:W-:Y:S01]  /*0b70*/  IMAD.HI.U32 R0, R3, R16, RZ ;  /* 0x0000001003007227 */ /* 0x000fe200078e00ff */
[-C--:B------:R-:W-:Y:S02]  /*0b80*/  @!P6 IADD3 R12, R12, -R39.reuse, RZ ;  /* 0x800000270c0ce210 */ /* 0x080fe40007ffe0ff */
[----:B------:R-:W-:Y:S02]  /*0b90*/  ISETP.GT.U32.AND P3, PT, R39, R2, PT ;  /* 0x000000022700720c */ /* 0x000fe40003f64070 */
[----:B------:R-:W-:Y:S01]  /*0ba0*/  ISETP.GE.AND P6, PT, R14, RZ, PT ;  /* 0x000000ff0e00720c */ /* 0x000fe20003fc6270 */
[----:B------:R-:W-:Y:S01]  /*0bb0*/  IMAD.HI.U32 R14, R3, R18, RZ ;  /* 0x00000012030e7227 */ /* 0x000fe200078e00ff */
[----:B------:R-:W-:-:S02]  /*0bc0*/  @!P5 IADD3 R11, R11, -R39, RZ ;  /* 0x800000270b0bd210 */ /* 0x000fc40007ffe0ff */
[----:B------:R-:W-:Y:S02]  /*0bd0*/  LOP3.LUT R25, R9, 0x2c, R10, 0xfe, !PT ;  /* 0x0000002c09197812 */ /* 0x000fe400078efe0a */
[----:B------:R-:W-:Y:S02]  /*0be0*/  IADD3 R0, -R0, RZ, RZ ;  /* 0x000000ff00007210 */ /* 0x000fe40007ffe1ff */
[----:B------:R-:W-:Y:S02]  /*0bf0*/  ISETP.GE.AND P0, PT, R20, RZ, PT ;  /* 0x000000ff1400720c */ /* 0x000fe40003f06270 */
[----:B------:R-:W-:Y:S02]  /*0c00*/  IADD3 R14, -R14, RZ, RZ ;  /* 0x000000ff0e0e7210 */ /* 0x000fe40007ffe1ff */
[----:B------:R-:W-:Y:S02]  /*0c10*/  @!P2 IADD3 R11, -R11, RZ, RZ ;  /* 0x000000ff0b0ba210 */ /* 0x000fe40007ffe1ff */
[----:B------:R-:W-:-:S02]  /*0c20*/  IABS R20, R25 ;  /* 0x0000001900147213 */ /* 0x000fc40000000000 */
[----:B------:R-:W-:Y:S01]  /*0c30*/  ISETP.GE.AND P2, PT, R15, RZ, PT ;  /* 0x000000ff0f00720c */ /* 0x000fe20003f46270 */
[C---:B------:R-:W-:Y:S01]  /*0c40*/  IMAD R15, R39.reuse, R0, R16 ;  /* 0x00000000270f7224 */ /* 0x040fe200078e0210 */
[----:B------:R-:W-:Y:S01]  /*0c50*/  @!P4 IADD3 R8, -R8, RZ, RZ ;  /* 0x000000ff0808c210 */ /* 0x000fe20007ffe1ff */
[----:B------:R-:W-:Y:S01]  /*0c60*/  IMAD R16, R39, R14, R18 ;  /* 0x0000000e27107224 */ /* 0x000fe200078e0212 */
[----:B------:R-:W-:Y:S01]  /*0c70*/  @!P3 IADD3 R2, R2, -R39, RZ ;  /* 0x800000270202b210 */ /* 0x000fe20007ffe0ff */
[----:B------:R-:W-:Y:S01]  /*0c80*/  IMAD.HI.U32 R14, R3, R20, RZ ;  /* 0x00000014030e7227 */ /* 0x000fe200078e00ff */
[C---:B------:R-:W-:Y:S02]  /*0c90*/  ISETP.GT.U32.AND P4, PT, R39.reuse, R13, PT ;  /* 0x0000000d2700720c */ /* 0x040fe40003f84070 */
[----:B------:R-:W-:Y:S02]  /*0ca0*/  ISETP.GT.U32.AND P3, PT, R39, R15, PT ;  /* 0x0000000f2700720c */ /* 0x000fe40003f64070 */
[----:B------:R-:W-:-:S02]  /*0cb0*/  IADD3 R14, -R14, RZ, RZ ;  /* 0x000000ff0e0e7210 */ /* 0x000fc40007ffe1ff */
[----:B------:R-:W-:Y:S02]  /*0cc0*/  ISETP.GE.AND P5, PT, R21, RZ, PT ;  /* 0x000000ff1500720c */ /* 0x000fe40003fa6270 */
[----:B------:R-:W-:Y:S02]  /*0cd0*/  SHF.L.U32 R0, R17, 0x6, RZ ;  /* 0x0000000611007819 */ /* 0x000fe400000006ff */
[----:B------:R-:W-:Y:S01]  /*0ce0*/  SHF.R.S32.HI R21, RZ, 0x19, R17 ;  /* 0x00000019ff157819 */ /* 0x000fe20000011411 */
[----:B------:R-:W-:Y:S01]  /*0cf0*/  IMAD R17, R39, R14, R20 ;  /* 0x0000000e27117224 */ /* 0x000fe200078e0214 */
[----:B------:R-:W-:Y:S02]  /*0d00*/  LOP3.LUT R26, R9, 0x30, R10, 0xfe, !PT ;  /* 0x00000030091a7812 */ /* 0x000fe400078efe0a */
[-C--:B------:R-:W-:Y:S02]  /*0d10*/  @!P4 IADD3 R13, R13, -R39.reuse, RZ ;  /* 0x800000270d0dc210 */ /* 0x080fe40007ffe0ff */
[----:B------:R-:W-:-:S02]  /*0d20*/  @!P3 IADD3 R15, R15, -R39, RZ ;  /* 0x800000270f0fb210 */ /* 0x000fc40007ffe0ff */
[C---:B------:R-:W-:Y:S02]  /*0d30*/  ISETP.GT.U32.AND P3, PT, R39.reuse, R17, PT ;  /* 0x000000112700720c */ /* 0x040fe40003f64070 */
[----:B------:R-:W-:Y:S02]  /*0d40*/  ISETP.GT.U32.AND P4, PT, R39, R13, PT ;  /* 0x0000000d2700720c */ /* 0x000fe40003f84070 */
[----:B------:R-:W-:Y:S02]  /*0d50*/  IABS R18, R26 ;  /* 0x0000001a00127213 */ /* 0x000fe40000000000 */
[----:B------:R-:W-:Y:S02]  /*0d60*/  LOP3.LUT R27, R9, 0x34, R10, 0xfe, !PT ;  /* 0x00000034091b7812 */ /* 0x000fe400078efe0a */
[----:B------:R-:W-:Y:S01]  /*0d70*/  SGXT R20, R21, 0x1 ;  /* 0x000000011514781a */ /* 0x000fe20000000200 */
[----:B------:R-:W-:Y:S01]  /*0d80*/  IMAD.HI.U32 R14, R3, R18, RZ ;  /* 0x00000012030e7227 */ /* 0x000fe200078e00ff */
[----:B------:R-:W-:-:S02]  /*0d90*/  IABS R24, R27 ;  /* 0x0000001b00187213 */ /* 0x000fc40000000000 */
[----:B------:R-:W-:Y:S02]  /*0da0*/  LOP3.LUT R23, R0, R10, RZ, 0xfc, !PT ;  /* 0x0000000a00177212 */ /* 0x000fe400078efcff */
[-C--:B------:R-:W-:Y:S02]  /*0db0*/  @!P3 IADD3 R17, R17, -R39.reuse, RZ ;  /* 0x800000271111b210 */ /* 0x080fe40007ffe0ff */
[----:B------:R-:W-:Y:S02]  /*0dc0*/  IADD3 R22, -R14, RZ, RZ ;  /* 0x000000ff0e167210 */ /* 0x000fe40007ffe1ff */
[----:B------:R-:W-:Y:S01]  /*0dd0*/  MOV R14, R2 ;  /* 0x00000002000e7202 */ /* 0x000fe20000000f00 */
[----:B------:R-:W-:Y:S01]  /*0de0*/  IMAD.HI.U32 R2, R3, R24, RZ ;  /* 0x0000001803027227 */ /* 0x000fe200078e00ff */
[----:B------:R-:W-:Y:S02]  /*0df0*/  @!P4 IADD3 R13, R13, -R39, RZ ;  /* 0x800000270d0dc210 */ /* 0x000fe40007ffe0ff */
[C---:B------:R-:W-:Y:S01]  /*0e00*/  ISETP.GT.U32.AND P4, PT, R39.reuse, R16, PT ;  /* 0x000000102700720c */ /* 0x040fe20003f84070 */
[----:B------:R-:W-:Y:S01]  /*0e10*/  IMAD R18, R39, R22, R18 ;  /* 0x0000001627127224 */ /* 0x000fe200078e0212 */
[----:B------:R-:W-:-:S02]  /*0e20*/  LEA.HI R21, R20, R23, RZ, 0x7 ;  /* 0x0000001714157211 */ /* 0x000fc400078f38ff */
[----:B------:R-:W-:Y:S02]  /*0e30*/  ISETP.GT.U32.AND P3, PT, R39, R17, PT ;  /* 0x000000112700720c */ /* 0x000fe40003f64070 */
[----:B------:R-:W-:Y:S02]  /*0e40*/  LOP3.LUT R21, R21, 0xffff80, RZ, 0xc0, !PT ;  /* 0x00ffff8015157812 */ /* 0x000fe400078ec0ff */
[----:B------:R-:W-:Y:S02]  /*0e50*/  IADD3 R2, -R2, RZ, RZ ;  /* 0x000000ff02027210 */ /* 0x000fe40007ffe1ff */
[----:B------:R-:W-:Y:S02]  /*0e60*/  @!P5 IADD3 R13, -R13, RZ, RZ ;  /* 0x000000ff0d0dd210 */ /* 0x000fe40007ffe1ff */
[----:B------:R-:W-:Y:S02]  /*0e70*/  ISETP.GT.U32.AND P5, PT, R39, R18, PT ;  /* 0x000000122700720c */ /* 0x000fe40003fa4070 */
[----:B------:R-:W-:Y:S01]  /*0e80*/  IADD3 R23, R23, -R21, RZ ;  /* 0x8000001517177210 */ /* 0x000fe20007ffe0ff */
[----:B------:R-:W-:Y:S01]  /*0e90*/  IMAD R21, R39, R2, R24 ;  /* 0x0000000227157224 */ /* 0x000fe200078e0218 */
[----:B------:R-:W-:-:S02]  /*0ea0*/  @!P4 IADD3 R16, R16, -R39, RZ ;  /* 0x800000271010c210 */ /* 0x000fc40007ffe0ff */
[----:B------:R-:W-:Y:S02]  /*0eb0*/  @!P3 IADD3 R17, R17, -R39, RZ ;  /* 0x800000271111b210 */ /* 0x000fe40007ffe0ff */
[C---:B------:R-:W-:Y:S02]  /*0ec0*/  ISETP.GT.U32.AND P3, PT, R39.reuse, R21, PT ;  /* 0x000000152700720c */ /* 0x040fe40003f64070 */
[----:B------:R-:W-:Y:S02]  /*0ed0*/  ISETP.GT.U32.AND P4, PT, R39, R16, PT ;  /* 0x000000102700720c */ /* 0x000fe40003f84070 */
[--C-:B------:R-:W-:Y:S02]  /*0ee0*/  LOP3.LUT R2, R9, 0x38, R10.reuse, 0xfe, !PT ;  /* 0x0000003809027812 */ /* 0x100fe400078efe0a */
[----:B------:R-:W-:Y:S02]  /*0ef0*/  LOP3.LUT R29, R0, 0x4, R10, 0xfe, !PT ;  /* 0x00000004001d7812 */ /* 0x000fe400078efe0a */
[----:B------:R-:W-:-:S02]  /*0f00*/  @!P5 IADD3 R18, R18, -R39, RZ ;  /* 0x800000271212d210 */ /* 0x000fc40007ffe0ff */
[----:B------:R-:W-:Y:S02]  /*0f10*/  ISETP.GE.AND P5, PT, R2, RZ, PT ;  /* 0x000000ff0200720c */ /* 0x000fe40003fa6270 */
[----:B------:R-:W-:Y:S02]  /*0f20*/  IABS R28, R2 ;  /* 0x00000002001c7213 */ /* 0x000fe40000000000 */
[----:B------:R-:W-:Y:S02]  /*0f30*/  LEA.HI R2, R20, R29, RZ, 0x7 ;  /* 0x0000001d14027211 */ /* 0x000fe400078f38ff */
[----:B------:R-:W-:Y:S02]  /*0f40*/  @!P0 IADD3 R12, -R12, RZ, RZ ;  /* 0x000000ff0c0c8210 */ /* 0x000fe40007ffe1ff */
[----:B------:R-:W-:Y:S02]  /*0f50*/  ISETP.GT.U32.AND P0, PT, R39, R15, PT ;  /* 0x0000000f2700720c */ /* 0x000fe40003f04070 */
[----:B------:R-:W-:Y:S01]  /*0f60*/  LOP3.LUT R22, R2, 0xffff80, RZ, 0xc0, !PT ;  /* 0x00ffff8002167812 */ /* 0x000fe200078ec0ff */
[----:B------:R-:W-:Y:S01]  /*0f70*/  IMAD.HI.U32 R2, R3, R28, RZ ;  /* 0x0000001c03027227 */ /* 0x000fe200078e00ff */
[----:B------:R-:W-:-:S02]  /*0f80*/  LOP3.LUT R30, R0, 0x8, R10, 0xfe, !PT ;  /* 0x00000008001e7812 */ /* 0x000fc400078efe0a */
[-C--:B------:R-:W-:Y:S02]  /*0f90*/  @!P3 IADD3 R21, R21, -R39.reuse, RZ ;  /* 0x800000271515b210 */ /* 0x080fe40007ffe0ff */
[----:B------:R-:W-:Y:S02]  /*0fa0*/  ISETP.GT.U32.AND P3, PT, R39, R18, PT ;  /* 0x000000122700720c */ /* 0x000fe40003f64070 */
[----:B------:R-:W-:Y:S02]  /*0fb0*/  @!P4 IADD3 R16, R16, -R39, RZ ;  /* 0x800000271010c210 */ /* 0x000fe40007ffe0ff */
[----:B------:R-:W-:Y:S02]  /*0fc0*/  ISETP.GE.AND P4, PT, R27, RZ, PT ;  /* 0x000000ff1b00720c */ /* 0x000fe40003f86270 */
[----:B------:R-:W-:Y:S02]  /*0fd0*/  LEA.HI R24, R20, R30, RZ, 0x7 ;  /* 0x0000001e14187211 */ /* 0x000fe400078f38ff */
[----:B------:R-:W-:-:S02]  /*0fe0*/  IADD3 R27, -R2, RZ, RZ ;  /* 0x000000ff021b7210 */ /* 0x000fc40007ffe1ff */
[----:B------:R-:W-:Y:S02]  /*0ff0*/  @!P1 IADD3 R14, -R14, RZ, RZ ;  /* 0x000000ff0e0e9210 */ /* 0x000fe40007ffe1ff */
[----:B------:R-:W-:Y:S02]  /*1000*/  ISETP.GE.AND P1, PT, R25, RZ, PT ;  /* 0x000000ff1900720c */ /* 0x000fe40003f26270 */
[----:B------:R-:W-:Y:S02]  /*1010*/  LOP3.LUT R25, R24, 0xffff80, RZ, 0xc0, !PT ;  /* 0x00ffff8018197812 */ /* 0x000fe400078ec0ff */
[----:B------:R-:W-:Y:S01]  /*1020*/  IADD3 R24, R29, -R22, RZ ;  /* 0x800000161d187210 */ /* 0x000fe20007ffe0ff */
[----:B------:R-:W-:Y:S01]  /*1030*/  IMAD R22, R39, R27, R28 ;  /* 0x0000001b27167224 */ /* 0x000fe200078e021c */
[-C--:B------:R-:W-:Y:S02]  /*1040*/  @!P0 IADD3 R15, R15, -R39.reuse, RZ ;  /* 0x800000270f0f8210 */ /* 0x080fe40007ffe0ff */
[----:B------:R-:W-:-:S02]  /*1050*/  @!P3 IADD3 R18, R18, -R39, RZ ;  /* 0x800000271212b210 */ /* 0x000fc40007ffe0ff */
[----:B------:R-:W-:Y:S02]  /*1060*/  LOP3.LUT R31, R0, 0xc, R10, 0xfe, !PT ;  /* 0x0000000c001f7812 */ /* 0x000fe400078efe0a */
[----:B------:R-:W-:Y:S02]  /*1070*/  ISETP.GT.U32.AND P3, PT, R39, R22, PT ;  /* 0x000000162700720c */ /* 0x000fe40003f64070 */
[----:B------:R-:W-:Y:S02]  /*1080*/  @!P6 IADD3 R15, -R15, RZ, RZ ;  /* 0x000000ff0f0fe210 */ /* 0x000fe40007ffe1ff */
[----:B------:R-:W-:Y:S02]  /*1090*/  ISETP.GT.U32.AND P6, PT, R39, R21, PT ;  /* 0x000000152700720c */ /* 0x000fe40003fc4070 */
[----:B------:R-:W-:Y:S02]  /*10a0*/  SGXT.U32 R2, R32, 0x3 ;  /* 0x000000032002781a */ /* 0x000fe40000000000 */
[----:B------:R-:W-:-:S02]  /*10b0*/  ISETP.GE.AND P0, PT, R26, RZ, PT ;  /* 0x000000ff1a00720c */ /* 0x000fc40003f06270 */
[----:B------:R-:W-:Y:S02]  /*10c0*/  LEA.HI R26, R20, R31, RZ, 0x7 ;  /* 0x0000001f141a7211 */ /* 0x000fe400078f38ff */
[C---:B------:R-:W-:Y:S02]  /*10d0*/  LOP3.LUT R2, R9.reuse, R2, RZ, 0xfc, !PT ;  /* 0x0000000209027212 */ /* 0x040fe400078efcff */
[----:B------:R-:W-:Y:S02]  /*10e0*/  LOP3.LUT R9, R9, 0x3c, R10, 0xfe, !PT ;  /* 0x0000003c09097812 */ /* 0x000fe400078efe0a */
[----:B------:R-:W-:Y:S02]  /*10f0*/  LOP3.LUT R26, R26, 0xffff80, RZ, 0xc0, !PT ;  /* 0x00ffff801a1a7812 */ /* 0x000fe400078ec0ff */
[----:B------:R-:W-:Y:S02]  /*1100*/  IABS R32, R9 ;  /* 0x0000000900207213 */ /* 0x000fe40000000000 */
[----:B------:R-:W-:-:S02]  /*1110*/  IADD3 R26, R31, -R26, RZ ;  /* 0x8000001a1f1a7210 */ /* 0x000fc40007ffe0ff */
[--C-:B------:R-:W-:Y:S01]  /*1120*/  LOP3.LUT R31, R0, 0x10, R10.reuse, 0xfe, !PT ;  /* 0x00000010001f7812 */ /* 0x100fe200078efe0a */
[----:B------:R-:W-:Y:S01]  /*1130*/  IMAD.HI.U32 R3, R3, R32, RZ ;  /* 0x0000002003037227 */ /* 0x000fe200078e00ff */
[-C--:B------:R-:W-:Y:S02]  /*1140*/  @!P3 IADD3 R22, R22, -R39.reuse, RZ ;  /* 0x800000271616b210 */ /* 0x080fe40007ffe0ff */
[----:B------:R-:W-:Y:S02]  /*1150*/  @!P6 IADD3 R21, R21, -R39, RZ ;  /* 0x800000271515e210 */ /* 0x000fe40007ffe0ff */
[----:B------:R-:W-:Y:S02]  /*1160*/  LOP3.LUT R33, R0, 0x14, R10, 0xfe, !PT ;  /* 0x0000001400217812 */ /* 0x000fe400078efe0a */
[----:B------:R-:W-:Y:S02]  /*1170*/  ISETP.GE.AND P6, PT, R9, RZ, PT ;  /* 0x000000ff0900720c */ /* 0x000fe40003fc6270 */
[----:B------:R-:W-:-:S02]  /*1180*/  LEA.HI R9, R20, R31, RZ, 0x7 ;  /* 0x0000001f14097211 */ /* 0x000fc400078f38ff */
[----:B------:R-:W-:Y:S02]  /*1190*/  ISETP.GT.U32.AND P3, PT, R39, R22, PT ;  /* 0x000000162700720c */ /* 0x000fe40003f64070 */
[----:B------:R-:W-:Y:S02]  /*11a0*/  LEA.HI R27, R20, R33, RZ, 0x7 ;  /* 0x00000021141b7211 */ /* 0x000fe400078f38ff */
[----:B------:R-:W-:Y:S02]  /*11b0*/  LOP3.LUT R9, R9, 0xffff80, RZ, 0xc0, !PT ;  /* 0x00ffff8009097812 */ /* 0x000fe400078ec0ff */
[----:B------:R-:W-:Y:S02]  /*11c0*/  IADD3 R3, -R3, RZ, RZ ;  /* 0x000000ff03037210 */ /* 0x000fe40007ffe1ff */
[----:B------:R-:W-:Y:S02]  /*11d0*/  LOP3.LUT R28, R27, 0xffff80, RZ, 0xc0, !PT ;  /* 0x00ffff801b1c7812 */ /* 0x000fe400078ec0ff */
[----:B------:R-:W-:Y:S01]  /*11e0*/  IADD3 R27, R31, -R9, RZ ;  /* 0x800000091f1b7210 */ /* 0x000fe20007ffe0ff */
[----:B------:R-:W-:Y:S01]  /*11f0*/  IMAD R9, R39, R3, R32 ;  /* 0x0000000327097224 */ /* 0x000fe200078e0220 */
[----:B------:R-:W-:-:S02]  /*1200*/  LOP3.LUT R35, R0, 0x1c, R10, 0xfe, !PT ;  /* 0x0000001c00237812 */ /* 0x000fc400078efe0a */
[----:B------:R-:W-:Y:S02]  /*1210*/  LOP3.LUT R34, R0, 0x18, R10, 0xfe, !PT ;  /* 0x0000001800227812 */ /* 0x000fe400078efe0a */
[----:B------:R-:W-:Y:S02]  /*1220*/  @!P3 IADD3 R22, R22, -R39, RZ ;  /* 0x800000271616b210 */ /* 0x000fe40007ffe0ff */
[----:B------:R-:W-:Y:S02]  /*1230*/  IADD3 R25, R30, -R25, RZ ;  /* 0x800000191e197210 */ /* 0x000fe40007ffe0ff */
[----:B------:R-:W-:Y:S02]  /*1240*/  ISETP.GT.U32.AND P3, PT, R39, R9, PT ;  /* 0x000000092700720c */ /* 0x000fe40003f64070 */
[C---:B------:R-:W-:Y:S02]  /*1250*/  LEA.HI R30, R20.reuse, R35, RZ, 0x7 ;  /* 0x00000023141e7211 */ /* 0x040fe400078f38ff */
[----:B------:R-:W-:-:S02]  /*1260*/  LEA.HI R29, R20, R34, RZ, 0x7 ;  /* 0x00000022141d7211 */ /* 0x000fc400078f38ff */
[----:B------:R-:W-:Y:S02]  /*1270*/  LOP3.LUT R30, R30, 0xffff80, RZ, 0xc0, !PT ;  /* 0x00ffff801e1e7812 */ /* 0x000fe400078ec0ff */
[----:B------:R-:W-:Y:S02]  /*1280*/  LOP3.LUT R29, R29, 0xffff80, RZ, 0xc0, !PT ;  /* 0x00ffff801d1d7812 */ /* 0x000fe400078ec0ff */
[--C-:B------:R-:W-:Y:S02]  /*1290*/  LOP3.LUT R41, R0, 0x2c, R10.reuse, 0xfe, !PT ;  /* 0x0000002c00297812 */ /* 0x100fe400078efe0a */
[----:B------:R-:W-:Y:S02]  /*12a0*/  IADD3 R30, R35, -R30, RZ ;  /* 0x8000001e231e7210 */ /* 0x000fe40007ffe0ff */
[----:B------:R-:W-:Y:S02]  /*12b0*/  IADD3 R29, R34, -R29, RZ ;  /* 0x8000001d221d7210 */ /* 0x000fe40007ffe0ff */
[----:B------:R-:W-:-:S02]  /*12c0*/  LOP3.LUT R35, R0, 0x20, R10, 0xfe, !PT ;  /* 0x0000002000237812 */ /* 0x000fc400078efe0a */
[----:B------:R-:W-:Y:S02]  /*12d0*/  LEA.HI R34, R20, R41, RZ, 0x7 ;  /* 0x0000002914227211 */ /* 0x000fe400078f38ff */
[C-C-:B------:R-:W-:Y:S02]  /*12e0*/  LOP3.LUT R37, R0.reuse, 0x24, R10.reuse, 0xfe, !PT ;  /* 0x0000002400257812 */ /* 0x140fe400078efe0a */
[----:B------:R-:W-:Y:S02]  /*12f0*/  @!P3 IADD3 R9, R9, -R39, RZ ;  /* 0x800000270909b210 */ /* 0x000fe40007ffe0ff */
[----:B------:R-:W-:Y:S02]  /*1300*/  LOP3.LUT R36, R0, 0x28, R10, 0xfe, !PT ;  /* 0x0000002800247812 */ /* 0x000fe400078efe0a */
[----:B------:R-:W-:Y:S02]  /*1310*/  LEA.HI R3, R20, R35, RZ, 0x7 ;  /* 0x0000002314037211 */ /* 0x000fe400078f38ff */
[----:B------:R-:W-:-:S02]  /*1320*/  LOP3.LUT R34, R34, 0xffff80, RZ, 0xc0, !PT ;  /* 0x00ffff8022227812 */ /* 0x000fc400078ec0ff */
[----:B------:R-:W-:Y:S02]  /*1330*/  IADD3 R28, R33, -R28, RZ ;  /* 0x8000001c211c7210 */ /* 0x000fe40007ffe0ff */
[C---:B------:R-:W-:Y:S02]  /*1340*/  LEA.HI R31, R20.reuse, R37, RZ, 0x7 ;  /* 0x00000025141f7211 */ /* 0x040fe400078f38ff */
[----:B------:R-:W-:Y:S02]  /*1350*/  ISETP.GT.U32.AND P3, PT, R39, R9, PT ;  /* 0x000000092700720c */ /* 0x000fe40003f64070 */
[----:B------:R-:W-:Y:S02]  /*1360*/  LEA.HI R33, R20, R36, RZ, 0x7 ;  /* 0x0000002414217211 */ /* 0x000fe400078f38ff */
[----:B------:R-:W-:Y:S02]  /*1370*/  LOP3.LUT R3, R3, 0xffff80, RZ, 0xc0, !PT ;  /* 0x00ffff8003037812 */ /* 0x000fe400078ec0ff */
[----:B------:R-:W-:-:S02]  /*1380*/  IADD3 R34, R41, -R34, RZ ;  /* 0x8000002229227210 */ /* 0x000fc40007ffe0ff */
[C-C-:B------:R-:W-:Y:S02]  /*1390*/  LOP3.LUT R40, R0.reuse, 0x30, R10.reuse, 0xfe, !PT ;  /* 0x0000003000287812 */ /* 0x140fe400078efe0a */
[C-C-:B------:R-:W-:Y:S02]  /*13a0*/  LOP3.LUT R41, R0.reuse, 0x34, R10.reuse, 0xfe, !PT ;  /* 0x0000003400297812 */ /* 0x140fe400078efe0a */
[----:B------:R-:W-:Y:S02]  /*13b0*/  LOP3.LUT R32, R31, 0xffff80, RZ, 0xc0, !PT ;  /* 0x00ffff801f207812 */ /* 0x000fe400078ec0ff */
[----:B------:R-:W-:Y:S02]  /*13c0*/  LOP3.LUT R33, R33, 0xffff80, RZ, 0xc0, !PT ;  /* 0x00ffff8021217812 */ /* 0x000fe400078ec0ff */
[----:B------:R-:W-:Y:S02]  /*13d0*/  IADD3 R31, R35, -R3, RZ ;  /* 0x80000003231f7210 */ /* 0x000fe40007ffe0ff */
[----:B------:R-:W-:-:S02]  /*13e0*/  LOP3.LUT R42, R0, 0x38, R10, 0xfe, !PT ;  /* 0x00000038002a7812 */ /* 0x000fc400078efe0a */
[----:B------:R-:W-:Y:S02]  /*13f0*/  LOP3.LUT R43, R0, 0x3c, R10, 0xfe, !PT ;  /* 0x0000003c002b7812 */ /* 0x000fe400078efe0a */
[C---:B------:R-:W-:Y:S02]  /*1400*/  LEA.HI R3, R20.reuse, R40, RZ, 0x7 ;  /* 0x0000002814037211 */ /* 0x040fe400078f38ff */
[----:B------:R-:W-:Y:S02]  /*1410*/  LEA.HI R35, R20, R41, RZ, 0x7 ;  /* 0x0000002914237211 */ /* 0x000fe400078f38ff */
[----:B------:R-:W-:Y:S02]  /*1420*/  IADD3 R33, R36, -R33, RZ ;  /* 0x8000002124217210 */ /* 0x000fe40007ffe0ff */
[----:B------:R-:W-:Y:S02]  /*1430*/  LEA.HI R36, R20, R42, RZ, 0x7 ;  /* 0x0000002a14247211 */ /* 0x000fe400078f38ff */
[----:B------:R-:W-:-:S02]  /*1440*/  LOP3.LUT R3, R3, 0xffff80, RZ, 0xc0, !PT ;  /* 0x00ffff8003037812 */ /* 0x000fc400078ec0ff */
[----:B------:R-:W-:Y:S02]  /*1450*/  LEA.HI R38, R20, R43, RZ, 0x7 ;  /* 0x0000002b14267211 */ /* 0x000fe400078f38ff */
[----:B------:R-:W-:Y:S02]  /*1460*/  LOP3.LUT R20, R35, 0xffff80, RZ, 0xc0, !PT ;  /* 0x00ffff8023147812 */ /* 0x000fe400078ec0ff */
[----:B------:R-:W-:Y:S02]  /*1470*/  IADD3 R32, R37, -R32, RZ ;  /* 0x8000002025207210 */ /* 0x000fe40007ffe0ff */
[----:B------:R-:W-:Y:S02]  /*1480*/  @!P3 IADD3 R9, R9, -R39, RZ ;  /* 0x800000270909b210 */ /* 0x000fe40007ffe0ff */
[----:B------:R-:W-:Y:S02]  /*1490*/  LOP3.LUT R37, R36, 0xffff80, RZ, 0xc0, !PT ;  /* 0x00ffff8024257812 */ /* 0x000fe400078ec0ff */
[----:B------:R-:W-:-:S02]  /*14a0*/  IADD3 R35, R40, -R3, RZ ;  /* 0x8000000328237210 */ /* 0x000fc40007ffe0ff */
[----:B------:R-:W-:Y:S02]  /*14b0*/  IADD3 R36, R41, -R20, RZ ;  /* 0x8000001429247210 */ /* 0x000fe40007ffe0ff */
[----:B------:R-:W-:Y:S02]  /*14c0*/  ISETP.NE.AND P3, PT, RZ, c[0x0][0x178], PT ;  /* 0x00005e00ff007a0c */ /* 0x000fe40003f65270 */
[----:B------:R-:W-:Y:S02]  /*14d0*/  LOP3.LUT R3, RZ, c[0x0][0x178], RZ, 0x33, !PT ;  /* 0x00005e00ff037a12 */ /* 0x000fe400078e33ff */
[----:B------:R-:W-:Y:S02]  /*14e0*/  @!P5 IADD3 R22, -R22, RZ, RZ ;  /* 0x000000ff1616d210 */ /* 0x000fe40007ffe1ff */
[----:B------:R-:W-:Y:S02]  /*14f0*/  SHF.L.U32 R20, R19, 0x2, RZ ;  /* 0x0000000213147819 */ /* 0x000fe400000006ff */
[----:B------:R-:W-:-:S02]  /*1500*/  @!P4 IADD3 R21, -R21, RZ, RZ ;  /* 0x000000ff1515c210 */ /* 0x000fc40007ffe1ff */
[----:B------:R-:W-:Y:S02]  /*1510*/  @!P2 IADD3 R16, -R16, RZ, RZ ;  /* 0x000000ff1010a210 */ /* 0x000fe40007ffe1ff */
[----:B------:R-:W-:Y:S02]  /*1520*/  @!P1 IADD3 R17, -R17, RZ, RZ ;  /* 0x000000ff11119210 */ /* 0x000fe40007ffe1ff */
[----:B------:R-:W-:Y:S02]  /*1530*/  @!P0 IADD3 R18, -R18, RZ, RZ ;  /* 0x000000ff12128210 */ /* 0x000fe40007ffe1ff */
[----:B------:R-:W-:Y:S02]  /*1540*/  @!P6 IADD3 R9, -R9, RZ, RZ ;  /* 0x000000ff0909e210 */ /* 0x000fe40007ffe1ff */
[C---:B------:R-:W-:Y:S02]  /*1550*/  SEL R95, R3.reuse, R22, !P3 ;  /* 0x00000016035f7207 */ /* 0x040fe40005800000 */
[----:B------:R-:W-:-:S02]  /*1560*/  SEL R67, R3, R4, !P3 ;  /* 0x0000000403437207 */ /* 0x000fc40005800000 */
[C---:B------:R-:W-:Y:S02]  /*1570*/  SEL R93, R3.reuse, R21, !P3 ;  /* 0x00000015035d7207 */ /* 0x040fe40005800000 */
[----:B------:R-:W-:Y:S02]  /*1580*/  LOP3.LUT R22, R20, 0x7c, RZ, 0xc0, !PT ;  /* 0x0000007c14167812 */ /* 0x000fe400078ec0ff */
[C---:B------:R-:W-:Y:S02]  /*1590*/  SEL R69, R3.reuse, R6, !P3 ;  /* 0x0000000603457207 */ /* 0x040fe40005800000 */
[C---:B------:R-:W-:Y:S02]  /*15a0*/  SEL R71, R3.reuse, R5, !P3 ;  /* 0x0000000503477207 */ /* 0x040fe40005800000 */
[C---:B------:R-:W-:Y:S02]  /*15b0*/  SEL R73, R3.reuse, R7, !P3 ;  /* 0x0000000703497207 */ /* 0x040fe40005800000 */
[----:B------:R-:W-:-:S02]  /*15c0*/  SEL R75, R3, R8, !P3 ;  /* 0x00000008034b7207 */ /* 0x000fc40005800000 */
[C---:B------:R-:W-:Y:S02]  /*15d0*/  SEL R77, R3.reuse, R11, !P3 ;  /* 0x0000000b034d7207 */ /* 0x040fe40005800000 */
[C---:B------:R-:W-:Y:S02]  /*15e0*/  SEL R79, R3.reuse, R12, !P3 ;  /* 0x0000000c034f7207 */ /* 0x040fe40005800000 */
[C---:B------:R-:W-:Y:S02]  /*15f0*/  SEL R81, R3.reuse, R14, !P3 ;  /* 0x0000000e03517207 */ /* 0x040fe40005800000 */
[C---:B------:R-:W-:Y:S02]  /*1600*/  SEL R83, R3.reuse, R13, !P3 ;  /* 0x0000000d03537207 */ /* 0x040fe40005800000 */
[C---:B------:R-:W-:Y:S02]  /*1610*/  SEL R85, R3.reuse, R15, !P3 ;  /* 0x0000000f03557207 */ /* 0x040fe40005800000 */
[----:B------:R-:W-:-:S02]  /*1620*/  SEL R87, R3, R16, !P3 ;  /* 0x0000001003577207 */ /* 0x000fc40005800000 */
[C---:B------:R-:W-:Y:S02]  /*1630*/  SEL R89, R3.reuse, R17, !P3 ;  /* 0x0000001103597207 */ /* 0x040fe40005800000 */
[C---:B------:R-:W-:Y:S02]  /*1640*/  SEL R91, R3.reuse, R18, !P3 ;  /* 0x00000012035b7207 */ /* 0x040fe40005800000 */
[----:B------:R-:W-:Y:S02]  /*1650*/  SEL R21, R3, R9, !P3 ;  /* 0x0000000903157207 */ /* 0x000fe40005800000 */
[C---:B------:R-:W-:Y:S02]  /*1660*/  LOP3.LUT R3, R10.reuse, 0x4, RZ, 0xfc, !PT ;  /* 0x000000040a037812 */ /* 0x040fe400078efcff */
[C---:B------:R-:W-:Y:S02]  /*1670*/  LOP3.LUT R4, R10.reuse, 0x8, RZ, 0xfc, !PT ;  /* 0x000000080a047812 */ /* 0x040fe400078efcff */
[----:B------:R-:W-:-:S02]  /*1680*/  LOP3.LUT R5, R10, 0xc, RZ, 0xfc, !PT ;  /* 0x0000000c0a057812 */ /* 0x000fc400078efcff */
[C---:B------:R-:W-:Y:S02]  /*1690*/  LOP3.LUT R6, R10.reuse, 0x10, RZ, 0xfc, !PT ;  /* 0x000000100a067812 */ /* 0x040fe400078efcff */
[C---:B------:R-:W-:Y:S02]  /*16a0*/  LOP3.LUT R7, R10.reuse, 0x14, RZ, 0xfc, !PT ;  /* 0x000000140a077812 */ /* 0x040fe400078efcff */
[C---:B------:R-:W-:Y:S02]  /*16b0*/  LOP3.LUT R8, R10.reuse, 0x18, RZ, 0xfc, !PT ;  /* 0x000000180a087812 */ /* 0x040fe400078efcff */
        /* <DEDUP_REMOVED lines=9> */
[-C--:B------:R-:W-:Y:S02]  /*1750*/  LEA R162, R67, R22.reuse, 0x8 ;  /* 0x0000001643a27211 */ /* 0x080fe400078e40ff */
[-C--:B------:R-:W-:Y:S02]  /*1760*/  LEA R10, R10, R22.reuse, 0x7 ;  /* 0x000000160a0a7211 */ /* 0x080fe400078e38ff */
[-C--:B------:R-:W-:Y:S01]  /*1770*/  LEA R160, R69, R22.reuse, 0x8 ;  /* 0x0000001645a07211 */ /* 0x080fe200078e40ff */
[-C--:B------:R-:W-:Y:S01]  /*1780*/  IMAD.WIDE R162, R162, R147.reuse, c[0x0][0x160] ;  /* 0x00005800a2a27625 */ /* 0x080fe200078e0293 */
[-C--:B------:R-:W-:Y:S02]  /*1790*/  LEA R53, R3, R22.reuse, 0x7 ;  /* 0x0000001603357211 */ /* 0x080fe400078e38ff */
[-C--:B------:R-:W-:Y:S01]  /*17a0*/  LEA R158, R71, R22.reuse, 0x8 ;  /* 0x00000016479e7211 */ /* 0x080fe200078e40ff */
[----:B------:R-:W-:Y:S01]  /*17b0*/  IMAD.WIDE R160, R160, R147, c[0x0][0x160] ;  /* 0x00005800a0a07625 */ /* 0x000fe200078e0293 */
[----:B------:R-:W-:-:S02]  /*17c0*/  LEA R55, R4, R22, 0x7 ;  /* 0x0000001604377211 */ /* 0x000fc400078e38ff */
[-C--:B------:R-:W-:Y:S01]  /*17d0*/  LEA R156, R73, R22.reuse, 0x8 ;  /* 0x00000016499c7211 */ /* 0x080fe200078e40ff */
[-C--:B------:R-:W-:Y:S01]  /*17e0*/  IMAD.WIDE R158, R158, R147.reuse, c[0x0][0x160] ;  /* 0x000058009e9e7625 */ /* 0x080fe200078e0293 */
[-C--:B------:R-:W-:Y:S02]  /*17f0*/  LEA R57, R5, R22.reuse, 0x7 ;  /* 0x0000001605397211 */ /* 0x080fe400078e38ff */
[-C--:B------:R-:W-:Y:S01]  /*1800*/  LEA R154, R75, R22.reuse, 0x8 ;  /* 0x000000164b9a7211 */ /* 0x080fe200078e40ff */
[-C--:B------:R-:W-:Y:S01]  /*1810*/  IMAD.WIDE R156, R156, R147.reuse, c[0x0][0x160] ;  /* 0x000058009c9c7625 */ /* 0x080fe200078e0293 */
[----:B------:R-:W-:Y:S02]  /*1820*/  LOP3.LUT R38, R38, 0xffff80, RZ, 0xc0, !PT ;  /* 0x00ffff8026267812 */ /* 0x000fe400078ec0ff */
[-C--:B------:R-:W-:Y:S01]  /*1830*/  LEA R59, R6, R22.reuse, 0x7 ;  /* 0x00000016063b7211 */ /* 0x080fe200078e38ff */
[----:B------:R-:W-:Y:S01]  /*1840*/  IMAD.WIDE R154, R154, R147, c[0x0][0x160] ;  /* 0x000058009a9a7625 */ /* 0x000fe200078e0293 */
[----:B------:R-:W-:-:S02]  /*1850*/  LEA R152, R77, R22, 0x8 ;  /* 0x000000164d987211 */ /* 0x000fc400078e40ff */
[----:B------:R-:W-:Y:S02]  /*1860*/  SHF.L.U32 R3, R10, 0x2, RZ ;  /* 0x000000020a037819 */ /* 0x000fe400000006ff */
[-C--:B------:R-:W-:Y:S01]  /*1870*/  LEA R61, R7, R22.reuse, 0x7 ;  /* 0x00000016073d7211 */ /* 0x080fe200078e38ff */
[-C--:B------:R-:W-:Y:S01]  /*1880*/  IMAD.WIDE R152, R152, R147.reuse, c[0x0][0x160] ;  /* 0x0000580098987625 */ /* 0x080fe200078e0293 */
[-C--:B------:R-:W-:Y:S01]  /*1890*/  LEA R150, R79, R22.reuse, 0x8 ;  /* 0x000000164f967211 */ /* 0x080fe200078e40ff */
[----:B------:R1:W-:Y:S01]  /*18a0*/  LDGSTS.E.BYPASS.128 [R3], [R162.64] ;  /* 0x00000000a2037fae */ /* 0x0003e2000b901c4a */
[----:B------:R-:W-:Y:S02]  /*18b0*/  SHF.L.U32 R4, R53, 0x2, RZ ;  /* 0x0000000235047819 */ /* 0x000fe400000006ff */
[-C--:B------:R-:W-:Y:S01]  /*18c0*/  LEA R63, R8, R22.reuse, 0x7 ;  /* 0x00000016083f7211 */ /* 0x080fe200078e38ff */
[----:B------:R-:W-:Y:S01]  /*18d0*/  IMAD.WIDE R150, R150, R147, c[0x0][0x160] ;  /* 0x0000580096967625 */ /* 0x000fe200078e0293 */
[----:B------:R-:W-:Y:S01]  /*18e0*/  LEA R148, R81, R22, 0x8 ;  /* 0x0000001651947211 */ /* 0x000fe200078e40ff */
[----:B------:R1:W-:Y:S01]  /*18f0*/  LDGSTS.E.BYPASS.128 [R4], [R160.64] ;  /* 0x00000000a0047fae */ /* 0x0003e2000b901c4a */
[----:B------:R-:W-:-:S02]  /*1900*/  SHF.L.U32 R5, R55, 0x2, RZ ;  /* 0x0000000237057819 */ /* 0x000fc400000006ff */
[-C--:B------:R-:W-:Y:S01]  /*1910*/  LEA R65, R9, R22.reuse, 0x7 ;  /* 0x0000001609417211 */ /* 0x080fe200078e38ff */
[----:B------:R-:W-:Y:S01]  /*1920*/  IMAD.WIDE R148, R148, R147, c[0x0][0x160] ;  /* 0x0000580094947625 */ /* 0x000fe200078e0293 */
[----:B------:R-:W-:Y:S01]  /*1930*/  LEA R56, R83, R22, 0x8 ;  /* 0x0000001653387211 */ /* 0x000fe200078e40ff */
[----:B------:R1:W-:Y:S01]  /*1940*/  LDGSTS.E.BYPASS.128 [R5], [R158.64] ;  /* 0x000000009e057fae */ /* 0x0003e2000b901c4a */
[----:B------:R-:W-:Y:S02]  /*1950*/  SHF.L.U32 R6, R57, 0x2, RZ ;  /* 0x0000000239067819 */ /* 0x000fe400000006ff */
[----:B------:R-:W-:Y:S01]  /*1960*/  IADD3 R37, R42, -R37, RZ ;  /* 0x800000252a257210 */ /* 0x000fe20007ffe0ff */
[----:B------:R-:W-:Y:S01]  /*1970*/  IMAD.WIDE R56, R56, R147, c[0x0][0x160] ;  /* 0x0000580038387625 */ /* 0x000fe200078e0293 */
[----:B------:R-:W-:Y:S01]  /*1980*/  IADD3 R38, R43, -R38, RZ ;  /* 0x800000262b267210 */ /* 0x000fe20007ffe0ff */
[----:B------:R1:W-:Y:S01]  /*1990*/  LDGSTS.E.BYPASS.128 [R6], [R156.64] ;  /* 0x000000009c067fae */ /* 0x0003e2000b901c4a */
[----:B------:R-:W-:-:S02]  /*19a0*/  LEA R11, R11, R22, 0x7 ;  /* 0x000000160b0b7211 */ /* 0x000fc400078e38ff */
[-C--:B------:R-:W-:Y:S02]  /*19b0*/  LEA R58, R85, R22.reuse, 0x8 ;  /* 0x00000016553a7211 */ /* 0x080fe400078e40ff */
[----:B------:R-:W-:Y:S02]  /*19c0*/  SHF.L.U32 R7, R59, 0x2, RZ ;  /* 0x000000023b077819 */ /* 0x000fe400000006ff */
[-C--:B------:R-:W-:Y:S01]  /*19d0*/  LEA R12, R12, R22.reuse, 0x7 ;  /* 0x000000160c0c7211 */ /* 0x080fe200078e38ff */
[----:B------:R-:W-:Y:S01]  /*19e0*/  IMAD.WIDE R58, R58, R147, c[0x0][0x160] ;  /* 0x000058003a3a7625 */ /* 0x000fe200078e0293 */
[-C--:B------:R-:W-:Y:S01]  /*19f0*/  LEA R39, R24, R22.reuse, 0x8 ;  /* 0x0000001618277211 */ /* 0x080fe200078e40ff */
[----:B------:R1:W-:Y:S01]  /*1a00*/  LDGSTS.E.BYPASS.128 [R7], [R154.64] ;  /* 0x000000009a077fae */ /* 0x0003e2000b901c4a */
[-C--:B------:R-:W-:Y:S02]  /*1a10*/  LEA R40, R25, R22.reuse, 0x8 ;  /* 0x0000001619287211 */ /* 0x080fe400078e40ff */
[----:B------:R-:W-:-:S02]  /*1a20*/  LEA R41, R26, R22, 0x8 ;  /* 0x000000161a297211 */ /* 0x000fc400078e40ff */
[-C--:B------:R-:W-:Y:S01]  /*1a30*/  LEA R42, R27, R22.reuse, 0x8 ;  /* 0x000000161b2a7211 */ /* 0x080fe200078e40ff */
[-C--:B------:R-:W-:Y:S01]  /*1a40*/  IMAD.WIDE R26, R39, R147.reuse, c[0x0][0x168] ;  /* 0x00005a00271a7625 */ /* 0x080fe200078e0293 */
[-C--:B------:R-:W-:Y:S02]  /*1a50*/  LEA R43, R28, R22.reuse, 0x8 ;  /* 0x000000161c2b7211 */ /* 0x080fe400078e40ff */
[-C--:B------:R-:W-:Y:S02]  /*1a60*/  LEA R60, R87, R22.reuse, 0x8 ;  /* 0x00000016573c7211 */ /* 0x080fe400078e40ff */
[----:B------:R-:W-:Y:S02]  /*1a70*/  SHF.L.U32 R8, R61, 0x2, RZ ;  /* 0x000000023d087819 */ /* 0x000fe400000006ff */
[-C--:B------:R-:W-:Y:S01]  /*1a80*/  LEA R13, R13, R22.reuse, 0x7 ;  /* 0x000000160d0d7211 */ /* 0x080fe200078e38ff */
[-C--:B------:R-:W-:Y:S01]  /*1a90*/  IMAD.WIDE R60, R60, R147.reuse, c[0x0][0x160] ;  /* 0x000058003c3c7625 */ /* 0x080fe200078e0293 */
[-C--:B------:R-:W-:Y:S01]  /*1aa0*/  LEA R44, R29, R22.reuse, 0x8 ;  /* 0x000000161d2c7211 */ /* 0x080fe200078e40ff */
[----:B------:R1:W-:Y:S01]  /*1ab0*/  LDGSTS.E.BYPASS.128 [R8], [R152.64] ;  /* 0x0000000098087fae */ /* 0x0003e2000b901c4a */
[-C--:B------:R-:W-:Y:S01]  /*1ac0*/  LEA R45, R30, R22.reuse, 0x8 ;  /* 0x000000161e2d7211 */ /* 0x080fe200078e40ff */
[----:B------:R-:W-:Y:S01]  /*1ad0*/  IMAD.WIDE R28, R40, R147, c[0x0][0x168] ;  /* 0x00005a00281c7625 */ /* 0x000fe200078e0293 */
[----:B------:R-:W-:-:S02]  /*1ae0*/  LEA R46, R31, R22, 0x8 ;  /* 0x000000161f2e7211 */ /* 0x000fc400078e40ff */
[-C--:B------:R-:W-:Y:S01]  /*1af0*/  LEA R47, R32, R22.reuse, 0x8 ;  /* 0x00000016202f7211 */ /* 0x080fe200078e40ff */
[-C--:B------:R-:W-:Y:S01]  /*1b00*/  IMAD.WIDE R30, R41, R147.reuse, c[0x0][0x168] ;  /* 0x00005a00291e7625 */ /* 0x080fe200078e0293 */
[-C--:B------:R-:W-:Y:S02]  /*1b10*/  LEA R62, R89, R22.reuse, 0x8 ;  /* 0x00000016593e7211 */ /* 0x080fe400078e40ff */
[----:B------:R-:W-:Y:S01]  /*1b20*/  SHF.L.U32 R9, R63, 0x2, RZ ;  /* 0x000000023f097819 */ /* 0x000fe200000006ff */
[-C--:B------:R-:W-:Y:S01]  /*1b30*/  IMAD.WIDE R40, R46, R147.reuse, c[0x0][0x168] ;  /* 0x00005a002e287625 */ /* 0x080fe200078e0293 */
[-C--:B------:R-:W-:Y:S02]  /*1b40*/  LEA R14, R14, R22.reuse, 0x7 ;  /* 0x000000160e0e7211 */ /* 0x080fe400078e38ff */
[-C--:B------:R-:W-:Y:S01]  /*1b50*/  LEA R48, R33, R22.reuse, 0x8 ;  /* 0x0000001621307211 */ /* 0x080fe200078e40ff */
[-C--:B------:R-:W-:Y:S01]  /*1b60*/  IMAD.WIDE R32, R42, R147.reuse, c[0x0][0x168] ;  /* 0x00005a002a207625 */ /* 0x080fe200078e0293 */
[-C--:B------:R-:W-:Y:S01]  /*1b70*/  LEA R49, R34, R22.reuse, 0x8 ;  /* 0x0000001622317211 */ /* 0x080fe200078e40ff */
[----:B------:R1:W-:Y:S01]  /*1b80*/  LDGSTS.E.BYPASS.128 [R9], [R150.64] ;  /* 0x0000000096097fae */ /* 0x0003e2000b901c4a */
[----:B------:R-:W-:Y:S01]  /*1b90*/  LEA R64, R91, R22, 0x8 ;  /* 0x000000165b407211 */ /* 0x000fe200078e40ff */
[----:B------:R-:W-:Y:S01]  /*1ba0*/  IMAD.WIDE R62, R62, R147, c[0x0][0x160] ;  /* 0x000058003e3e7625 */ /* 0x000fe200078e0293 */
[----:B------:R-:W-:-:S02]  /*1bb0*/  SHF.L.U32 R10, R65, 0x2, RZ ;  /* 0x00000002410a7819 */ /* 0x000fc400000006ff */
[-C--:B------:R-:W-:Y:S01]  /*1bc0*/  LEA R15, R15, R22.reuse, 0x7 ;  /* 0x000000160f0f7211 */ /* 0x080fe200078e38ff */
[-C--:B------:R-:W-:Y:S01]  /*1bd0*/  IMAD.WIDE R64, R64, R147.reuse, c[0x0][0x160] ;  /* 0x0000580040407625 */ /* 0x080fe200078e0293 */
[-C--:B------:R-:W-:Y:S01]  /*1be0*/  LEA R50, R35, R22.reuse, 0x8 ;  /* 0x0000001623327211 */ /* 0x080fe200078e40ff */
[----:B------:R1:W-:Y:S01]  /*1bf0*/  LDGSTS.E.BYPASS.128 [R10], [R148.64] ;  /* 0x00000000940a7fae */ /* 0x0003e2000b901c4a */
[-C--:B------:R-:W-:Y:S01]  /*1c00*/  LEA R66, R93, R22.reuse, 0x8 ;  /* 0x000000165d427211 */ /* 0x080fe200078e40ff */
[-C--:B------:R-:W-:Y:S01]  /*1c10*/  IMAD.WIDE R34, R43, R147.reuse, c[0x0][0x168] ;  /* 0x00005a002b227625 */ /* 0x080fe200078e0293 */
        /* <DEDUP_REMOVED lines=16> */
[----:B------:R-:W-:Y:S01]  /*1d20*/  SHF.L.U32 R13, R13, 0x2, RZ ;  /* 0x000000020d0d7819 */ /* 0x000fe200000006ff */
[----:B------:R1:W-:Y:S01]  /*1d30*/  LDGSTS.E.BYPASS.128 [R12], [R58.64] ;  /* 0x000000003a0c7fae */ /* 0x0003e2000b901c4a */
[----:B------:R-:W-:Y:S01]  /*1d40*/  LEA R18, R18, R22, 0x7 ;  /* 0x0000001612127211 */ /* 0x000fe200078e38ff */
[-C--:B------:R-:W-:Y:S01]  /*1d50*/  IMAD.WIDE R48, R50, R147.reuse, c[0x0][0x168] ;  /* 0x00005a0032307625 */ /* 0x080fe200078e0293 */
[----:B------:R-:W-:Y:S01]  /*1d60*/  SHF.L.U32 R14, R14, 0x2, RZ ;  /* 0x000000020e0e7819 */ /* 0x000fe200000006ff */
[----:B------:R1:W-:Y:S01]  /*1d70*/  LDGSTS.E.BYPASS.128 [R13], [R60.64] ;  /* 0x000000003c0d7fae */ /* 0x0003e2000b901c4a */
[----:B------:R-:W-:Y:S01]  /*1d80*/  SHF.L.U32 R15, R15, 0x2, RZ ;  /* 0x000000020f0f7819 */ /* 0x000fe200000006ff */
        /* <DEDUP_REMOVED lines=9> */
[----:B------:R-:W-:Y:S01]  /*1e20*/  MOV R22, 0x3 ;  /* 0x0000000300167802 */ /* 0x000fe20000000f00 */
[----:B------:R1:W-:Y:S01]  /*1e30*/  LDGSTS.E.BYPASS.128 [R16], [R66.64] ;  /* 0x0000000042107fae */ /* 0x0003e2000b901c4a */
[----:B------:R-:W-:Y:S01]  /*1e40*/  LOP3.LUT R19, R19, 0x3e00, RZ, 0xc0, !PT ;  /* 0x00003e0013137812 */ /* 0x000fe200078ec0ff */
[----:B------:R-:W-:Y:S01]  /*1e50*/  IMAD.WIDE R52, R52, R147, c[0x0][0x168] ;  /* 0x00005a0034347625 */ /* 0x000fe200078e0293 */
[----:B------:R-:W-:-:S03]  /*1e60*/  LOP3.LUT R20, R20, 0x3c, RZ, 0xc0, !PT ;  /* 0x0000003c14147812 */ /* 0x000fc600078ec0ff */
[----:B------:R-:W-:-:S04]  /*1e70*/  IMAD.WIDE R54, R54, R147, c[0x0][0x168] ;  /* 0x00005a0036367625 */ /* 0x000fc800078e0293 */
[----:B------:R-:W-:-:S04]  /*1e80*/  IMAD.WIDE R144, R144, R147, c[0x0][0x160] ;  /* 0x0000580090907625 */ /* 0x000fc800078e0293 */
[----:B------:R-:W-:Y:S01]  /*1e90*/  IMAD.WIDE R146, R21, R147, c[0x0][0x160] ;  /* 0x0000580015927625 */ /* 0x000fe200078e0293 */
[----:B------:R1:W-:Y:S04]  /*1ea0*/  LDGSTS.E.BYPASS.128 [R17], [R144.64] ;  /* 0x0000000090117fae */ /* 0x0003e8000b901c4a */
[----:B------:R1:W-:Y:S04]  /*1eb0*/  LDGSTS.E.BYPASS.128 [R18], [R146.64] ;  /* 0x0000000092127fae */ /* 0x0003e8000b901c4a */
[----:B------:R-:W0:Y:S04]  /*1ec0*/  LDGDEPBAR ;  /* 0x00000000000079af */ /* 0x000e280000000000 */
[----:B------:R1:W-:Y:S04]  /*1ed0*/  LDGSTS.E.BYPASS.128 [R3+0x20000], [R24.64] ;  /* 0x2000000018037fae */ /* 0x0003e8000b901c4a */
        /* <DEDUP_REMOVED lines=15> */
[----:B------:R-:W0:Y:S04]  /*1fd0*/  LDGDEPBAR ;  /* 0x00000000000079af */ /* 0x000e280000000000 */
[----:B------:R-:W-:Y:S06]  /*1fe0*/  BAR.SYNC 0x0 ;  /* 0x0000000000007b1d */ /* 0x000fec0000000000 */
[----:B------:R-:W-:Y:S01]  /*1ff0*/  @!PT LDS RZ, [RZ] ;  /* 0x00000000fffff984 */ /* 0x000fe20000000800 */
[----:B------:R-:W-:Y:S01]  /*2000*/  @!PT LDS RZ, [RZ] ;  /* 0x00000000fffff984 */ /* 0x000fe20000000800 */
[----:B------:R-:W-:Y:S01]  /*2010*/  @!PT LDS RZ, [RZ] ;  /* 0x00000000fffff984 */ /* 0x000fe20000000800 */
[----:B------:R1:W-:Y:S04]  /*2020*/  LDGSTS.E.BYPASS.128 [R3+0x8000], [R162.64+0x200] ;  /* 0x08000200a2037fae */ /* 0x0003e8000b901c4a */
        /* <DEDUP_REMOVED lines=15> */
[----:B------:R-:W0:Y:S04]  /*2120*/  LDGDEPBAR ;  /* 0x00000000000079af */ /* 0x000e280000000000 */
        /* <DEDUP_REMOVED lines=17> */
[----:B------:R-:W-:Y:S06]  /*2240*/  BAR.SYNC 0x0 ;  /* 0x0000000000007b1d */ /* 0x000fec0000000000 */
[----:B------:R-:W-:Y:S01]  /*2250*/  @!PT LDS RZ, [RZ] ;  /* 0x00000000fffff984 */ /* 0x000fe20000000800 */
[----:B------:R-:W-:Y:S01]  /*2260*/  @!PT LDS RZ, [RZ] ;  /* 0x00000000fffff984 */ /* 0x000fe20000000800 */
[----:B------:R-:W-:Y:S01]  /*2270*/  @!PT LDS RZ, [RZ] ;  /* 0x00000000fffff984 */ /* 0x000fe20000000800 */
[----:B------:R1:W-:Y:S04]  /*2280*/  LDGSTS.E.BYPASS.128 [R3+0x10000], [R162.64+0x400], !PT ;  /* 0x10000400a2037fae */ /* 0x0003e8000f901c4a */
        /* <DEDUP_REMOVED lines=15> */
[----:B------:R-:W0:Y:S04]  /*2380*/  LDGDEPBAR ;  /* 0x00000000000079af */ /* 0x000e280000000000 */
        /* <DEDUP_REMOVED lines=54> */
[----:B------:R-:W0:Y:S01]  /*26f0*/  LDGDEPBAR ;  /* 0x00000000000079af */ /* 0x000e220000000000 */
[----:B------:R-:W-:-:S04]  /*2700*/  DEPBAR.LE SB0, 0x6 ;  /* 0x000081800000791a */ /* 0x000fc80000000000 */
[----:B-1----:R-:W-:Y:S06]  /*2710*/  BAR.SYNC 0x0 ;  /* 0x0000000000007b1d */ /* 0x002fec0000000000 */
.L_x_1:
[----:B------:R-:W-:Y:S01]  /*2720*/  LEA R21, R20, UR8, 0x9 ;  /* 0x0000000814157c11 */ /* 0x000fe2000f8e48ff */
[----:B------:R-:W-:Y:S01]  /*2730*/  LDS.128 R68, [R19.X4+UR4] ;  /* 0x0000000413447984 */ /* 0x000fe20008004c00 */
[----:B------:R-:W-:-:S03]  /*2740*/  IADD3 R22, R22, 0x1, RZ ;  /* 0x0000000116167810 */ /* 0x000fc60007ffe0ff */
[----:B------:R-:W1:Y:S01]  /*2750*/  LDS.128 R72, [R21+0x600] ;  /* 0x0006000015487984 */ /* 0x000e620000000c00 */
[----:B------:R-:W-:-:S03]  /*2760*/  ISETP.GE.AND P0, PT, R22, 0x4, PT ;  /* 0x000000041600780c */ /* 0x000fc60003f06270 */
[----:B------:R-:W2:Y:S04]  /*2770*/  LDS.128 R80, [R21+0x200] ;  /* 0x0002000015507984 */ /* 0x000ea80000000c00 */
[----:B------:R-:W3:Y:S04]  /*2780*/  LDS.128 R84, [R21] ;  /* 0x0000000015547984 */ /* 0x000ee80000000c00 */
[----:B------:R-:W4:Y:S04]  /*2790*/  LDS.128 R88, [R21+0x400] ;  /* 0x0004000015587984 */ /* 0x000f280000000c00 */
[----:B------:R-:W4:Y:S04]  /*27a0*/  LDS.128 R92, [R19.X4+UR4+0x200] ;  /* 0x00020004135c7984 */ /* 0x000f280008004c00 */
[----:B------:R-:W4:Y:S04]  /*27b0*/  LDS.128 R76, [R19.X4+UR4+0x400] ;  /* 0x00040004134c7984 */ /* 0x000f280008004c00 */
[----:B------:R-:W-:Y:S01]  /*27c0*/  LDS.128 R108, [R21+0x610] ;  /* 0x00061000156c7984 */ /* 0x000fe20000000c00 */
[C---:B-1----:R-:W-:Y:S01]  /*27d0*/  FFMA R98, R68.reuse, R72, R139 ;  /* 0x0000004844627223 */ /* 0x042fe2000000008b */
[----:B--2---:R-:W-:-:S03]  /*27e0*/  FFMA R96, R68, R80, R137 ;  /* 0x0000005044607223 */ /* 0x004fc60000000089 */
[C---:B------:R-:W-:Y:S01]  /*27f0*/  FFMA R23, R69.reuse, R73, R98 ;  /* 0x0000004945177223 */ /* 0x040fe20000000062 */
[----:B---3--:R-:W-:Y:S01]  /*2800*/  FFMA R136, R68, R84, R136 ;  /* 0x0000005444887223 */ /* 0x008fe20000000088 */
[C---:B------:R-:W-:Y:S02]  /*2810*/  FFMA R103, R69.reuse, R81, R96 ;  /* 0x0000005145677223 */ /* 0x040fe40000000060 */
[----:B------:R-:W-:Y:S01]  /*2820*/  FFMA R102, R70, R74, R23 ;  /* 0x0000004a46667223 */ /* 0x000fe20000000017 */
[----:B------:R-:W1:Y:S01]  /*2830*/  LDS.128 R96, [R19.X4+UR4+0x600] ;  /* 0x0006000413607984 */ /* 0x000e620008004c00 */
[----:B----4-:R-:W-:Y:S01]  /*2840*/  FFMA R68, R68, R88, R138 ;  /* 0x0000005844447223 */ /* 0x010fe2000000008a */
[----:B------:R-:W-:Y:S01]  /*2850*/  FFMA R101, R69, R85, R136 ;  /* 0x0000005545657223 */ /* 0x000fe20000000088 */
[C---:B------:R-:W-:Y:S01]  /*2860*/  FFMA R100, R70.reuse, R82, R103 ;  /* 0x0000005246647223 */ /* 0x040fe20000000067 */
[----:B------:R-:W-:Y:S01]  /*2870*/  FFMA R187, R71, R75, R102 ;  /* 0x0000004b47bb7223 */ /* 0x000fe20000000066 */
[----:B------:R-:W-:Y:S01]  /*2880*/  FFMA R69, R69, R89, R68 ;  /* 0x0000005945457223 */ /* 0x000fe20000000044 */
[----:B------:R-:W-:Y:S01]  /*2890*/  FFMA R68, R70, R86, R101 ;  /* 0x0000005646447223 */ /* 0x000fe20000000065 */
[C---:B------:R-:W-:Y:S01]  /*28a0*/  FFMA R134, R92.reuse, R88, R134 ;  /* 0x000000585c867223 */ /* 0x040fe20000000086 */
[----:B------:R-:W-:Y:S01]  /*28b0*/  FFMA R132, R92, R84, R132 ;  /* 0x000000545c847223 */ /* 0x000fe20000000084 */
[----:B------:R-:W-:Y:S01]  /*28c0*/  FFMA R70, R70, R90, R69 ;  /* 0x0000005a46467223 */ /* 0x000fe20000000045 */
[----:B------:R-:W-:Y:S01]  /*28d0*/  FFMA R185, R71, R87, R68 ;  /* 0x0000005747b97223 */ /* 0x000fe20000000044 */
[C---:B------:R-:W-:Y:S01]  /*28e0*/  FFMA R68, R92.reuse, R72, R135 ;  /* 0x000000485c447223 */ /* 0x040fe20000000087 */
[----:B------:R-:W-:Y:S01]  /*28f0*/  FFMA R92, R92, R80, R133 ;  /* 0x000000505c5c7223 */ /* 0x000fe20000000085 */
[C---:B------:R-:W-:Y:S01]  /*2900*/  FFMA R101, R93.reuse, R89, R134 ;  /* 0x000000595d657223 */ /* 0x040fe20000000086 */
[C---:B------:R-:W-:Y:S01]  /*2910*/  FFMA R103, R93.reuse, R85, R132 ;  /* 0x000000555d677223 */ /* 0x040fe20000000084 */
[C---:B------:R-:W-:Y:S01]  /*2920*/  FFMA R23, R93.reuse, R73, R68 ;  /* 0x000000495d177223 */ /* 0x040fe20000000044 */
[----:B------:R-:W-:Y:S01]  /*2930*/  FFMA R93, R93, R81, R92 ;  /* 0x000000515d5d7223 */ /* 0x000fe2000000005c */
[C---:B------:R-:W-:Y:S01]  /*2940*/  FFMA R183, R71.reuse, R83, R100 ;  /* 0x0000005347b77223 */ /* 0x040fe20000000064 */
[----:B------:R-:W-:Y:S01]  /*2950*/  FFMA R191, R71, R91, R70 ;  /* 0x0000005b47bf7223 */ /* 0x000fe20000000046 */
[C---:B------:R-:W-:Y:S01]  /*2960*/  FFMA R100, R94.reuse, R90, R101 ;  /* 0x0000005a5e647223 */ /* 0x040fe20000000065 */
[----:B------:R-:W2:Y:S01]  /*2970*/  LDS.128 R68, [R19.X4+UR4+0x4000] ;  /* 0x0040000413447984 */ /* 0x000ea20008004c00 */
[C---:B------:R-:W-:Y:S01]  /*2980*/  FFMA R92, R94.reuse, R82, R93 ;  /* 0x000000525e5c7223 */ /* 0x040fe2000000005d */
[C---:B------:R-:W-:Y:S01]  /*2990*/  FFMA R102, R94.reuse, R74, R23 ;  /* 0x0000004a5e667223 */ /* 0x040fe20000000017 */
[----:B------:R-:W-:Y:S01]  /*29a0*/  FFMA R94, R94, R86, R103 ;  /* 0x000000565e5e7223 */ /* 0x000fe20000000067 */
[C---:B------:R-:W-:Y:S01]  /*29b0*/  FFMA R130, R76.reuse, R88, R130 ;  /* 0x000000584c827223 */ /* 0x040fe20000000082 */
[C---:B------:R-:W-:Y:S01]  /*29c0*/  FFMA R181, R95.reuse, R83, R92 ;  /* 0x000000535fb57223 */ /* 0x040fe2000000005c */
[C---:B------:R-:W-:Y:S01]  /*29d0*/  FFMA R92, R76.reuse, R72, R131 ;  /* 0x000000484c5c7223 */ /* 0x040fe20000000083 */
[C---:B------:R-:W-:Y:S01]  /*29e0*/  FFMA R128, R76.reuse, R84, R128 ;  /* 0x000000544c807223 */ /* 0x040fe20000000080 */
[----:B------:R-:W-:Y:S01]  /*29f0*/  FFMA R76, R76, R80, R129 ;  /* 0x000000504c4c7223 */ /* 0x000fe20000000081 */
[C---:B------:R-:W-:Y:S01]  /*2a00*/  FFMA R177, R95.reuse, R91, R100 ;  /* 0x0000005b5fb17223 */ /* 0x040fe20000000064 */
[C---:B------:R-:W-:Y:S01]  /*2a10*/  FFMA R189, R95.reuse, R75, R102 ;  /* 0x0000004b5fbd7223 */ /* 0x040fe20000000066 */
[----:B------:R-:W-:Y:S01]  /*2a20*/  FFMA R195, R95, R87, R94 ;  /* 0x000000575fc37223 */ /* 0x000fe2000000005e */
[C---:B------:R-:W-:Y:S01]  /*2a30*/  FFMA R23, R77.reuse, R73, R92 ;  /* 0x000000494d177223 */ /* 0x040fe2000000005c */
[C---:B------:R-:W-:Y:S01]  /*2a40*/  FFMA R101, R77.reuse, R89, R130 ;  /* 0x000000594d657223 */ /* 0x040fe20000000082 */
[----:B------:R-:W3:Y:S01]  /*2a50*/  LDS.128 R92, [R19.X4+UR4+0x4200] ;  /* 0x00420004135c7984 */ /* 0x000ee20008004c00 */
[C---:B------:R-:W-:Y:S01]  /*2a60*/  FFMA R103, R77.reuse, R85, R128 ;  /* 0x000000554d677223 */ /* 0x040fe20000000080 */
[----:B------:R-:W-:Y:S01]  /*2a70*/  FFMA R77, R77, R81, R76 ;  /* 0x000000514d4d7223 */ /* 0x000fe2000000004c */
[C---:B------:R-:W-:Y:S01]  /*2a80*/  FFMA R100, R78.reuse, R90, R101 ;  /* 0x0000005a4e647223 */ /* 0x040fe20000000065 */
[----:B------:R-:W-:-:S02]  /*2a90*/  FFMA R102, R78, R74, R23 ;  /* 0x0000004a4e667223 */ /* 0x000fc40000000017 */
[C---:B------:R-:W-:Y:S01]  /*2aa0*/  FFMA R76, R78.reuse, R82, R77 ;  /* 0x000000524e4c7223 */ /* 0x040fe2000000004d */
[----:B------:R-:W-:Y:S01]  /*2ab0*/  FFMA R78, R78, R86, R103 ;  /* 0x000000564e4e7223 */ /* 0x000fe20000000067 */
[C---:B-1----:R-:W-:Y:S01]  /*2ac0*/  FFMA R124, R96.reuse, R84, R124 ;  /* 0x00000054607c7223 */ /* 0x042fe2000000007c */
[C---:B------:R-:W-:Y:S01]  /*2ad0*/  FFMA R126, R96.reuse, R88, R126 ;  /* 0x00000058607e7223 */ /* 0x040fe2000000007e */
[C---:B------:R-:W-:Y:S01]  /*2ae0*/  FFMA R175, R79.reuse, R83, R76 ;  /* 0x000000534faf7223 */ /* 0x040fe2000000004c */
[C---:B------:R-:W-:Y:S01]  /*2af0*/  FFMA R179, R79.reuse, R91, R100 ;  /* 0x0000005b4fb37223 */ /* 0x040fe20000000064 */
[C---:B------:R-:W-:Y:S01]  /*2b00*/  FFMA R193, R79.reuse, R75, R102 ;  /* 0x0000004b4fc17223 */ /* 0x040fe20000000066 */
        /* <DEDUP_REMOVED lines=8> */
[C---:B------:R-:W-:Y:S01]  /*2b90*/  FFMA R100, R98.reuse, R90, R77 ;  /* 0x0000005a62647223 */ /* 0x040fe2000000004d */
[C---:B------:R-:W-:Y:S01]  /*2ba0*/  FFMA R102, R98.reuse, R74, R23 ;  /* 0x0000004a62667223 */ /* 0x040fe20000000017 */
[----:B------:R-:W1:Y:S01]  /*2bb0*/  LDS.128 R76, [R19.X4+UR4+0x4400] ;  /* 0x00440004134c7984 */ /* 0x000e620008004c00 */
[----:B------:R-:W-:Y:S01]  /*2bc0*/  FFMA R98, R98, R82, R97 ;  /* 0x0000005262627223 */ /* 0x000fe20000000061 */
[C---:B------:R-:W-:Y:S01]  /*2bd0*/  FFMA R169, R99.reuse, R87, R96 ;  /* 0x0000005763a97223 */ /* 0x040fe20000000060 */
[C---:B--2---:R-:W-:Y:S01]  /*2be0*/  FFMA R96, R68.reuse, R80, R121 ;  /* 0x0000005044607223 */ /* 0x044fe20000000079 */
[C---:B------:R-:W-:Y:S01]  /*2bf0*/  FFMA R122, R68.reuse, R88, R122 ;  /* 0x00000058447a7223 */ /* 0x040fe2000000007a */
[C---:B------:R-:W-:Y:S01]  /*2c00*/  FFMA R137, R99.reuse, R83, R98 ;  /* 0x0000005363897223 */ /* 0x040fe20000000062 */
[C---:B------:R-:W-:Y:S01]  /*2c10*/  FFMA R98, R68.reuse, R72, R123 ;  /* 0x0000004844627223 */ /* 0x040fe2000000007b */
[C---:B------:R-:W-:Y:S01]  /*2c20*/  FFMA R131, R99.reuse, R91, R100 ;  /* 0x0000005b63837223 */ /* 0x040fe20000000064 */
[----:B------:R-:W-:Y:S01]  /*2c30*/  FFMA R133, R99, R75, R102 ;  /* 0x0000004b63857223 */ /* 0x000fe20000000066 */
        /* <DEDUP_REMOVED lines=8> */
[----:B------:R-:W2:Y:S01]  /*2cc0*/  LDS.128 R96, [R19.X4+UR4+0x4600] ;  /* 0x0046000413607984 */ /* 0x000ea20008004c00 */
[----:B------:R-:W-:Y:S01]  /*2cd0*/  FFMA R70, R70, R86, R69 ;  /* 0x0000005646467223 */ /* 0x000fe20000000045 */
[C---:B------:R-:W-:Y:S01]  /*2ce0*/  FFMA R171, R71.reuse, R83, R68 ;  /* 0x0000005347ab7223 */ /* 0x040fe20000000044 */
[C---:B---3--:R-:W-:Y:S01]  /*2cf0*/  FFMA R68, R92.reuse, R80, R117 ;  /* 0x000000505c447223 */ /* 0x048fe20000000075 */
        /* <DEDUP_REMOVED lines=12> */
[----:B------:R-:W-:Y:S01]  /*2dc0*/  LDS.128 R100, [R21+0x10] ;  /* 0x0000100015647984 */ /* 0x000fe20000000c00 */
[C---:B------:R-:W-:Y:S01]  /*2dd0*/  FFMA R126, R94.reuse, R74, R23 ;  /* 0x0000004a5e7e7223 */ /* 0x040fe20000000017 */
[----:B------:R-:W-:Y:S01]  /*2de0*/  FFMA R94, R94, R90, R93 ;  /* 0x0000005a5e5e7223 */ /* 0x000fe2000000005d */
[C---:B------:R-:W-:Y:S01]  /*2df0*/  FFMA R173, R95.reuse, R83, R92 ;  /* 0x000000535fad7223 */ /* 0x040fe2000000005c */
[----:B------:R-:W3:Y:S01]  /*2e00*/  LDS.128 R68, [R19.X4+UR4+0x10] ;  /* 0x0000100413447984 */ /* 0x000ee20008004c00 */
[C---:B------:R-:W-:Y:S01]  /*2e10*/  FFMA R165, R95.reuse, R75, R126 ;  /* 0x0000004b5fa57223 */ /* 0x040fe2000000007e */
[C---:B------:R-:W-:Y:S01]  /*2e20*/  FFMA R143, R95.reuse, R91, R94 ;  /* 0x0000005b5f8f7223 */ /* 0x040fe2000000005e */
[C---:B-1----:R-:W-:Y:S01]  /*2e30*/  FFMA R94, R76.reuse, R72, R115 ;  /* 0x000000484c5e7223 */ /* 0x042fe20000000073 */
[----:B------:R-:W1:Y:S01]  /*2e40*/  LDS.128 R116, [R21+0x210] ;  /* 0x0002100015747984 */ /* 0x000e620000000c00 */
[C---:B------:R-:W-:Y:S01]  /*2e50*/  FFMA R92, R76.reuse, R80, R113 ;  /* 0x000000504c5c7223 */ /* 0x040fe20000000071 */
[C---:B------:R-:W-:Y:S01]  /*2e60*/  FFMA R114, R76.reuse, R88, R114 ;  /* 0x000000584c727223 */ /* 0x040fe20000000072 */
[----:B------:R-:W-:Y:S01]  /*2e70*/  FFMA R135, R95, R87, R124 ;  /* 0x000000575f877223 */ /* 0x000fe2000000007c */
[----:B------:R-:W4:Y:S01]  /*2e80*/  LDS.128 R120, [R21+0x410] ;  /* 0x0004100015787984 */ /* 0x000f220000000c00 */
[----:B------:R-:W-:Y:S01]  /*2e90*/  FFMA R76, R76, R84, R112 ;  /* 0x000000544c4c7223 */ /* 0x000fe20000000070 */
[C---:B------:R-:W-:Y:S01]  /*2ea0*/  FFMA R113, R77.reuse, R73, R94 ;  /* 0x000000494d717223 */ /* 0x040fe2000000005e */
[C---:B------:R-:W-:Y:S01]  /*2eb0*/  FFMA R115, R77.reuse, R81, R92 ;  /* 0x000000514d737223 */ /* 0x040fe2000000005c */
[C---:B------:R-:W-:Y:S01]  /*2ec0*/  FFMA R23, R77.reuse, R89, R114 ;  /* 0x000000594d177223 */ /* 0x040fe20000000072 */
[----:B------:R-:W4:Y:S01]  /*2ed0*/  LDS.128 R92, [R19.X4+UR4+0x210] ;  /* 0x00021004135c7984 */ /* 0x000f220008004c00 */
[----:B------:R-:W-:Y:S01]  /*2ee0*/  FFMA R77, R77, R85, R76 ;  /* 0x000000554d4d7223 */ /* 0x000fe2000000004c */
[C---:B------:R-:W-:Y:S01]  /*2ef0*/  FFMA R112, R78.reuse, R74, R113 ;  /* 0x0000004a4e707223 */ /* 0x040fe20000000071 */
[----:B------:R-:W-:-:S02]  /*2f00*/  FFMA R114, R78, R90, R23 ;  /* 0x0000005a4e727223 */ /* 0x000fc40000000017 */
[C---:B------:R-:W-:Y:S01]  /*2f10*/  FFMA R76, R78.reuse, R86, R77 ;  /* 0x000000564e4c7223 */ /* 0x040fe2000000004d */
[----:B------:R-:W-:Y:S01]  /*2f20*/  FFMA R78, R78, R82, R115 ;  /* 0x000000524e4e7223 */ /* 0x000fe20000000073 */
[C---:B------:R-:W-:Y:S01]  /*2f30*/  FFMA R23, R79.reuse, R75, R112 ;  /* 0x0000004b4f177223 */ /* 0x040fe20000000070 */
[C---:B------:R-:W-:Y:S01]  /*2f40*/  FFMA R115, R79.reuse, R91, R114 ;  /* 0x0000005b4f737223 */ /* 0x040fe20000000072 */
[C---:B------:R-:W-:Y:S01]  /*2f50*/  FFMA R113, R79.reuse, R87, R76 ;  /* 0x000000574f717223 */ /* 0x040fe2000000004c */
[----:B------:R-:W-:Y:S01]  /*2f60*/  FFMA R125, R79, R83, R78 ;  /* 0x000000534f7d7223 */ /* 0x000fe2000000004e */
[C---:B--2---:R-:W-:Y:S01]  /*2f70*/  FFMA R72, R96.reuse, R72, R107 ;  /* 0x0000004860487223 */ /* 0x044fe2000000006b */
[----:B------:R-:W2:Y:S01]  /*2f80*/  LDS.128 R76, [R19.X4+UR4+0x410] ;  /* 0x00041004134c7984 */ /* 0x000ea20008004c00 */
[C---:B------:R-:W-:Y:S01]  /*2f90*/  FFMA R80, R96.reuse, R80, R105 ;  /* 0x0000005060507223 */ /* 0x040fe20000000069 */
[C---:B------:R-:W-:Y:S01]  /*2fa0*/  FFMA R84, R96.reuse, R84, R104 ;  /* 0x0000005460547223 */ /* 0x040fe20000000068 */
        /* <DEDUP_REMOVED lines=12> */
[C---:B---3--:R-:W-:Y:S01]  /*3070*/  FFMA R74, R68.reuse, R100, R185 ;  /* 0x00000064444a7223 */ /* 0x048fe200000000b9 */
[C---:B------:R-:W-:Y:S01]  /*3080*/  FFMA R80, R68.reuse, R108, R187 ;  /* 0x0000006c44507223 */ /* 0x040fe200000000bb */
[----:B------:R-:W-:Y:S01]  /*3090*/  FFMA R107, R99, R91, R90 ;  /* 0x0000005b636b7223 */ /* 0x000fe2000000005a */
[C---:B-1----:R-:W-:Y:S01]  /*30a0*/  FFMA R72, R68.reuse, R116, R183 ;  /* 0x0000007444487223 */ /* 0x042fe200000000b7 */
[C---:B------:R-:W-:Y:S01]  /*30b0*/  FFMA R83, R69.reuse, R101, R74 ;  /* 0x0000006545537223 */ /* 0x040fe2000000004a */
[C---:B------:R-:W-:Y:S01]  /*30c0*/  FFMA R81, R69.reuse, R109, R80 ;  /* 0x0000006d45517223 */ /* 0x040fe20000000050 */
[----:B------:R-:W-:Y:S01]  /*30d0*/  LDS.128 R96, [R19.X4+UR4+0x4410] ;  /* 0x0044100413607984 */ /* 0x000fe20008004c00 */
[----:B----4-:R-:W-:Y:S01]  /*30e0*/  FFMA R68, R68, R120, R191 ;  /* 0x0000007844447223 */ /* 0x010fe200000000bf */
[C---:B------:R-:W-:Y:S01]  /*30f0*/  FFMA R85, R69.reuse, R117, R72 ;  /* 0x0000007545557223 */ /* 0x040fe20000000048 */
[C---:B------:R-:W-:Y:S01]  /*3100*/  FFMA R82, R70.reuse, R110, R81 ;  /* 0x0000006e46527223 */ /* 0x040fe20000000051 */
[----:B------:R-:W1:Y:S01]  /*3110*/  LDS.128 R72, [R19.X4+UR4+0x610] ;  /* 0x0006100413487984 */ /* 0x000e620008004c00 */
        /* <DEDUP_REMOVED lines=14> */
[C---:B------:R-:W-:Y:S01]  /*3200*/  FFMA R83, R93.reuse, R121, R80 ;  /* 0x000000795d537223 */ /* 0x040fe20000000050 */
[----:B------:R-:W3:Y:S01]  /*3210*/  LDS.128 R68, [R19.X4+UR4+0x4010] ;  /* 0x0040100413447984 */ /* 0x000ee20008004c00 */
[----:B------:R-:W-:Y:S01]  /*3220*/  FFMA R93, R93, R117, R92 ;  /* 0x000000755d5d7223 */ /* 0x000fe2000000005c */
[C---:B------:R-:W-:Y:S01]  /*3230*/  FFMA R84, R94.reuse, R110, R81 ;  /* 0x0000006e5e547223 */ /* 0x040fe20000000051 */
[----:B------:R-:W-:-:S02]  /*3240*/  FFMA R82, R94, R122, R83 ;  /* 0x0000007a5e527223 */ /* 0x000fc40000000053 */
[----:B------:R-:W-:Y:S01]  /*3250*/  FFMA R80, R94, R118, R93 ;  /* 0x000000765e507223 */ /* 0x000fe2000000005d */
[C---:B------:R-:W-:Y:S01]  /*3260*/  FFMA R177, R95.reuse, R111, R84 ;  /* 0x0000006f5fb17223 */ /* 0x040fe20000000054 */
[C---:B--2---:R-:W-:Y:S01]  /*3270*/  FFMA R84, R76.reuse, R120, R179 ;  /* 0x000000784c547223 */ /* 0x044fe200000000b3 */
[C---:B------:R-:W-:Y:S01]  /*3280*/  FFMA R181, R95.reuse, R123, R82 ;  /* 0x0000007b5fb57223 */ /* 0x040fe20000000052 */
[----:B------:R-:W-:Y:S01]  /*3290*/  FFMA R189, R95, R119, R80 ;  /* 0x000000775fbd7223 */ /* 0x000fe20000000050 */
[C---:B------:R-:W-:Y:S01]  /*32a0*/  FFMA R82, R76.reuse, R108, R193 ;  /* 0x0000006c4c527223 */ /* 0x040fe200000000c1 */
[C---:B------:R-:W-:Y:S01]  /*32b0*/  FFMA R80, R76.reuse, R100, R197 ;  /* 0x000000644c507223 */ /* 0x040fe200000000c5 */
[----:B------:R-:W-:Y:S01]  /*32c0*/  FFMA R76, R76, R116, R175 ;  /* 0x000000744c4c7223 */ /* 0x000fe200000000af */
[----:B------:R-:W-:Y:S01]  /*32d0*/  FFMA R94, R94, R102, R85 ;  /* 0x000000665e5e7223 */ /* 0x000fe20000000055 */
[C---:B------:R-:W-:Y:S01]  /*32e0*/  FFMA R83, R77.reuse, R121, R84 ;  /* 0x000000794d537223 */ /* 0x040fe20000000054 */
[C---:B------:R-:W-:Y:S01]  /*32f0*/  FFMA R81, R77.reuse, R109, R82 ;  /* 0x0000006d4d517223 */ /* 0x040fe20000000052 */
[----:B------:R-:W2:Y:S01]  /*3300*/  LDS.128 R84, [R19.X4+UR4+0x4210] ;  /* 0x0042100413547984 */ /* 0x000ea20008004c00 */
[C---:B------:R-:W-:Y:S01]  /*3310*/  FFMA R89, R77.reuse, R101, R80 ;  /* 0x000000654d597223 */ /* 0x040fe20000000050 */
[----:B------:R-:W-:Y:S01]  /*3320*/  FFMA R77, R77, R117, R76 ;  /* 0x000000754d4d7223 */ /* 0x000fe2000000004c */
[C---:B------:R-:W-:Y:S01]  /*3330*/  FFMA R82, R78.reuse, R110, R81 ;  /* 0x0000006e4e527223 */ /* 0x040fe20000000051 */
[C---:B------:R-:W-:Y:S01]  /*3340*/  FFMA R80, R78.reuse, R122, R83 ;  /* 0x0000007a4e507223 */ /* 0x040fe20000000053 */
[----:B------:R-:W-:Y:S01]  /*3350*/  FFMA R195, R95, R103, R94 ;  /* 0x000000675fc37223 */ /* 0x000fe2000000005e */
[C---:B------:R-:W-:Y:S01]  /*3360*/  FFMA R76, R78.reuse, R118, R77 ;  /* 0x000000764e4c7223 */ /* 0x040fe2000000004d */
[----:B------:R-:W-:Y:S01]  /*3370*/  FFMA R78, R78, R102, R89 ;  /* 0x000000664e4e7223 */ /* 0x000fe20000000059 */
[C---:B------:R-:W-:Y:S01]  /*3380*/  FFMA R179, R79.reuse, R123, R80 ;  /* 0x0000007b4fb37223 */ /* 0x040fe20000000050 */
[C---:B-1----:R-:W-:Y:S01]  /*3390*/  FFMA R80, R72.reuse, R120, R131 ;  /* 0x0000007848507223 */ /* 0x042fe20000000083 */
        /* <DEDUP_REMOVED lines=15> */
[C---:B---3--:R-:W-:Y:S01]  /*3490*/  FFMA R72, R68.reuse, R116, R171 ;  /* 0x0000007444487223 */ /* 0x048fe200000000ab */
        /* <DEDUP_REMOVED lines=14> */
[----:B------:R-:W1:Y:S01]  /*3580*/  LDS.128 R88, [R19.X4+UR4+0x4610] ;  /* 0x0046100413587984 */ /* 0x000e620008004c00 */
[C---:B------:R-:W-:Y:S01]  /*3590*/  FFMA R171, R71.reuse, R119, R68 ;  /* 0x0000007747ab7223 */ /* 0x040fe20000000044 */
[C---:B------:R-:W-:Y:S01]  /*35a0*/  FFMA R139, R71.reuse, R111, R72 ;  /* 0x0000006f478b7223 */ /* 0x040fe20000000048 */
[C---:B------:R-:W-:Y:S01]  /*35b0*/  FFMA R141, R71.reuse, R103, R70 ;  /* 0x00000067478d7223 */ /* 0x040fe20000000046 */
[C---:B--2---:R-:W-:Y:S01]  /*35c0*/  FFMA R70, R84.reuse, R116, R173 ;  /* 0x0000007454467223 */ /* 0x044fe200000000ad */
        /* <DEDUP_REMOVED lines=11> */
[----:B------:R-:W-:Y:S01]  /*3680*/  LDS.128 R92, [R19.X4+UR4+0x20] ;  /* 0x00002004135c7984 */ /* 0x000fe20008004c00 */
[----:B------:R-:W-:Y:S01]  /*3690*/  FFMA R86, R86, R122, R85 ;  /* 0x0000007a56567223 */ /* 0x000fe20000000055 */
[C---:B------:R-:W-:Y:S01]  /*36a0*/  FFMA R201, R87.reuse, R119, R84 ;  /* 0x0000007757c97223 */ /* 0x040fe20000000054 */
[C---:B------:R-:W-:Y:S01]  /*36b0*/  FFMA R84, R96.reuse, R116, R125 ;  /* 0x0000007460547223 */ /* 0x040fe2000000007d */
[----:B------:R-:W2:Y:S01]  /*36c0*/  LDS.128 R68, [R21+0x20] ;  /* 0x0000200015447984 */ /* 0x000ea20000000c00 */
[C---:B------:R-:W-:Y:S01]  /*36d0*/  FFMA R165, R87.reuse, R123, R86 ;  /* 0x0000007b57a57223 */ /* 0x040fe20000000056 */
[C---:B------:R-:W-:Y:S01]  /*36e0*/  FFMA R86, R96.reuse, R120, R115 ;  /* 0x0000007860567223 */ /* 0x040fe20000000073 */
[C---:B------:R-:W-:Y:S01]  /*36f0*/  FFMA R199, R87.reuse, R103, R104 ;  /* 0x0000006757c77223 */ /* 0x040fe20000000068 */
[----:B------:R-:W3:Y:S01]  /*3700*/  LDS.128 R72, [R21+0x420] ;  /* 0x0004200015487984 */ /* 0x000ee20000000c00 */
[C---:B------:R-:W-:Y:S01]  /*3710*/  FFMA R104, R96.reuse, R108, R23 ;  /* 0x0000006c60687223 */ /* 0x040fe20000000017 */
[----:B------:R-:W-:Y:S01]  /*3720*/  FFMA R96, R96, R100, R113 ;  /* 0x0000006460607223 */ /* 0x000fe20000000071 */
[----:B------:R-:W-:Y:S01]  /*3730*/  FFMA R173, R87, R111, R106 ;  /* 0x0000006f57ad7223 */ /* 0x000fe2000000006a */
[----:B------:R-:W4:Y:S01]  /*3740*/  LDS.128 R76, [R21+0x220] ;  /* 0x00022000154c7984 */ /* 0x000f220000000c00 */
[C---:B------:R-:W-:Y:S01]  /*3750*/  FFMA R23, R97.reuse, R121, R86 ;  /* 0x0000007961177223 */ /* 0x040fe20000000056 */
[C---:B------:R-:W-:Y:S01]  /*3760*/  FFMA R115, R97.reuse, R117, R84 ;  /* 0x0000007561737223 */ /* 0x040fe20000000054 */
[C---:B------:R-:W-:Y:S01]  /*3770*/  FFMA R113, R97.reuse, R109, R104 ;  /* 0x0000006d61717223 */ /* 0x040fe20000000068 */
[----:B------:R-:W4:Y:S01]  /*3780*/  LDS.128 R80, [R21+0x620] ;  /* 0x0006200015507984 */ /* 0x000f220000000c00 */
[----:B------:R-:W-:Y:S01]  /*3790*/  FFMA R97, R97, R101, R96 ;  /* 0x0000006561617223 */ /* 0x000fe20000000060 */
[C---:B------:R-:W-:Y:S01]  /*37a0*/  FFMA R106, R98.reuse, R122, R23 ;  /* 0x0000007a626a7223 */ /* 0x040fe20000000017 */
[C---:B------:R-:W-:Y:S01]  /*37b0*/  FFMA R104, R98.reuse, R110, R113 ;  /* 0x0000006e62687223 */ /* 0x040fe20000000071 */
[----:B------:R-:W4:Y:S01]  /*37c0*/  LDS.128 R84, [R19.X4+UR4+0x220] ;  /* 0x0002200413547984 */ /* 0x000f220008004c00 */
[C---:B------:R-:W-:Y:S01]  /*37d0*/  FFMA R96, R98.reuse, R102, R97 ;  /* 0x0000006662607223 */ /* 0x040fe20000000061 */
[----:B------:R-:W-:Y:S01]  /*37e0*/  FFMA R98, R98, R118, R115 ;  /* 0x0000007662627223 */ /* 0x000fe20000000073 */
[C---:B------:R-:W-:Y:S01]  /*37f0*/  FFMA R23, R99.reuse, R123, R106 ;  /* 0x0000007b63177223 */ /* 0x040fe2000000006a */
[C---:B------:R-:W-:Y:S01]  /*3800*/  FFMA R125, R99.reuse, R111, R104 ;  /* 0x0000006f637d7223 */ /* 0x040fe20000000068 */
[C---:B------:R-:W-:Y:S01]  /*3810*/  FFMA R135, R99.reuse, R103, R96 ;  /* 0x0000006763877223 */ /* 0x040fe20000000060 */
[----:B------:R-:W-:Y:S01]  /*3820*/  FFMA R143, R99, R119, R98 ;  /* 0x00000077638f7223 */ /* 0x000fe20000000062 */
[C---:B-1----:R-:W-:Y:S01]  /*3830*/  FFMA R100, R88.reuse, R100, R127 ;  /* 0x0000006458647223 */ /* 0x042fe2000000007f */
[C---:B------:R-:W-:Y:S01]  /*3840*/  FFMA R120, R88.reuse, R120, R107 ;  /* 0x0000007858787223 */ /* 0x040fe2000000006b */
[C---:B------:R-:W-:Y:S01]  /*3850*/  FFMA R108, R88.reuse, R108, R105 ;  /* 0x0000006c586c7223 */ /* 0x040fe20000000069 */
[----:B------:R-:W-:Y:S01]  /*3860*/  FFMA R88, R88, R116, R167 ;  /* 0x0000007458587223 */ /* 0x000fe200000000a7 */
[----:B------:R-:W1:Y:S01]  /*3870*/  LDS.128 R96, [R19.X4+UR4+0x420] ;  /* 0x0004200413607984 */ /* 0x000e620008004c00 */
        /* <DEDUP_REMOVED lines=12> */
[C---:B--2---:R-:W-:Y:S01]  /*3940*/  FFMA R90, R92.reuse, R68, R183 ;  /* 0x000000445c5a7223 */ /* 0x044fe200000000b7 */
[----:B------:R-:W-:Y:S01]  /*3950*/  LDS.128 R112, [R19.X4+UR4+0x4420] ;  /* 0x0044200413707984 */ /* 0x000fe20008004c00 */
[----:B---3--:R-:W-:-:S02]  /*3960*/  FFMA R100, R92, R72, R191 ;  /* 0x000000485c647223 */ /* 0x008fc400000000bf */
[C---:B------:R-:W-:Y:S01]  /*3970*/  FFMA R103, R93.reuse, R69, R90 ;  /* 0x000000455d677223 */ /* 0x040fe2000000005a */
[----:B------:R-:W-:Y:S01]  /*3980*/  LDS.128 R108, [R19.X4+UR4+0x30] ;  /* 0x00003004136c7984 */ /* 0x000fe20008004c00 */
[C---:B----4-:R-:W-:Y:S01]  /*3990*/  FFMA R88, R92.reuse, R76, R187 ;  /* 0x0000004c5c587223 */ /* 0x050fe200000000bb */
[C---:B------:R-:W-:Y:S01]  /*39a0*/  FFMA R101, R93.reuse, R73, R100 ;  /* 0x000000495d657223 */ /* 0x040fe20000000064 */
[----:B------:R-:W-:Y:S02]  /*39b0*/  FFMA R92, R92, R80, R185 ;  /* 0x000000505c5c7223 */ /* 0x000fe400000000b9 */
[C---:B------:R-:W-:Y:S01]  /*39c0*/  FFMA R105, R93.reuse, R77, R88 ;  /* 0x0000004d5d697223 */ /* 0x040fe20000000058 */
[C---:B------:R-:W-:Y:S01]  /*39d0*/  FFMA R102, R94.reuse, R74, R101 ;  /* 0x0000004a5e667223 */ /* 0x040fe20000000065 */
[----:B------:R-:W2:Y:S01]  /*39e0*/  LDS.128 R88, [R19.X4+UR4+0x620] ;  /* 0x0006200413587984 */ /* 0x000ea20008004c00 */
        /* <DEDUP_REMOVED lines=15> */
[----:B------:R-:W-:Y:S01]  /*3ae0*/  FFMA R85, R85, R77, R84 ;  /* 0x0000004d55557223 */ /* 0x000fe20000000054 */
[----:B------:R-:W3:Y:S01]  /*3af0*/  LDS.128 R92, [R19.X4+UR4+0x4020] ;  /* 0x00402004135c7984 */ /* 0x000ee20008004c00 */
[C---:B------:R-:W-:Y:S01]  /*3b00*/  FFMA R100, R86.reuse, R82, R103 ;  /* 0x0000005256647223 */ /* 0x040fe20000000067 */
[C---:B------:R-:W-:Y:S01]  /*3b10*/  FFMA R102, R86.reuse, R74, R101 ;  /* 0x0000004a56667223 */ /* 0x040fe20000000065 */
[C---:B------:R-:W-:Y:S01]  /*3b20*/  FFMA R84, R86.reuse, R78, R85 ;  /* 0x0000004e56547223 */ /* 0x040fe20000000055 */
[----:B------:R-:W-:Y:S01]  /*3b30*/  FFMA R86, R86, R70, R105 ;  /* 0x0000004656567223 */ /* 0x000fe20000000069 */
[C---:B------:R-:W-:Y:S01]  /*3b40*/  FFMA R181, R87.reuse, R83, R100 ;  /* 0x0000005357b57223 */ /* 0x040fe20000000064 */
[C---:B-1----:R-:W-:Y:S01]  /*3b50*/  FFMA R100, R96.reuse, R80, R175 ;  /* 0x0000005060647223 */ /* 0x042fe200000000af */
[C---:B------:R-:W-:Y:S01]  /*3b60*/  FFMA R195, R87.reuse, R75, R102 ;  /* 0x0000004b57c37223 */ /* 0x040fe20000000066 */
[C---:B------:R-:W-:Y:S01]  /*3b70*/  FFMA R187, R87.reuse, R79, R84 ;  /* 0x0000004f57bb7223 */ /* 0x040fe20000000054 */
[----:B------:R-:W-:Y:S01]  /*3b80*/  FFMA R211, R87, R71, R86 ;  /* 0x0000004757d37223 */ /* 0x000fe20000000056 */
[C---:B------:R-:W-:Y:S01]  /*3b90*/  FFMA R87, R97.reuse, R81, R100 ;  /* 0x0000005161577223 */ /* 0x040fe20000000064 */
[C---:B------:R-:W-:Y:S01]  /*3ba0*/  FFMA R86, R96.reuse, R72, R179 ;  /* 0x0000004860567223 */ /* 0x040fe200000000b3 */
[----:B------:R-:W1:Y:S01]  /*3bb0*/  LDS.128 R100, [R19.X4+UR4+0x4220] ;  /* 0x0042200413647984 */ /* 0x000e620008004c00 */
[C---:B------:R-:W-:Y:S01]  /*3bc0*/  FFMA R84, R96.reuse, R68, R197 ;  /* 0x0000004460547223 */ /* 0x040fe200000000c5 */
[----:B------:R-:W-:Y:S01]  /*3bd0*/  FFMA R96, R96, R76, R193 ;  /* 0x0000004c60607223 */ /* 0x000fe200000000c1 */
[C---:B------:R-:W-:Y:S01]  /*3be0*/  FFMA R85, R97.reuse, R73, R86 ;  /* 0x0000004961557223 */ /* 0x040fe20000000056 */
[C---:B------:R-:W-:Y:S01]  /*3bf0*/  FFMA R86, R98.reuse, R82, R87 ;  /* 0x0000005262567223 */ /* 0x040fe20000000057 */
[C---:B------:R-:W-:Y:S01]  /*3c00*/  FFMA R105, R97.reuse, R69, R84 ;  /* 0x0000004561697223 */ /* 0x040fe20000000054 */
[----:B------:R-:W-:Y:S01]  /*3c10*/  FFMA R97, R97, R77, R96 ;  /* 0x0000004d61617223 */ /* 0x000fe20000000060 */
[----:B------:R-:W-:Y:S01]  /*3c20*/  FFMA R96, R98, R74, R85 ;  /* 0x0000004a62607223 */ /* 0x000fe20000000055 */
[----:B------:R-:W-:-:S02]  /*3c30*/  FFMA R185, R99, R83, R86 ;  /* 0x0000005363b97223 */ /* 0x000fc40000000056 */
[----:B------:R-:W-:Y:S01]  /*3c40*/  FFMA R84, R98, R78, R97 ;  /* 0x0000004e62547223 */ /* 0x000fe20000000061 */
[C---:B------:R-:W-:Y:S01]  /*3c50*/  FFMA R189, R99.reuse, R75, R96 ;  /* 0x0000004b63bd7223 */ /* 0x040fe20000000060 */
[C---:B--2---:R-:W-:Y:S01]  /*3c60*/  FFMA R96, R88.reuse, R80, R131 ;  /* 0x0000005058607223 */ /* 0x044fe20000000083 */
        /* <DEDUP_REMOVED lines=15> */
[C---:B---3--:R-:W-:Y:S01]  /*3d60*/  FFMA R88, R92.reuse, R72, R129 ;  /* 0x000000485c587223 */ /* 0x048fe20000000081 */
[C---:B------:R-:W-:Y:S01]  /*3d70*/  FFMA R86, R92.reuse, R80, R139 ;  /* 0x000000505c567223 */ /* 0x040fe2000000008b */
[----:B------:R-:W-:Y:S01]  /*3d80*/  FFMA R84, R92, R76, R171 ;  /* 0x0000004c5c547223 */ /* 0x000fe200000000ab */
        /* <DEDUP_REMOVED lines=8> */
[----:B------:R-:W-:Y:S01]  /*3e10*/  FFMA R84, R94, R78, R89 ;  /* 0x0000004e5e547223 */ /* 0x000fe20000000059 */
[C---:B------:R-:W-:Y:S01]  /*3e20*/  FFMA R129, R95.reuse, R75, R86 ;  /* 0x0000004b5f817223 */ /* 0x040fe20000000056 */
[----:B------:R-:W-:Y:S01]  /*3e30*/  FFMA R137, R95, R83, R88 ;  /* 0x000000535f897223 */ /* 0x000fe20000000058 */
[----:B------:R-:W-:Y:S01]  /*3e40*/  FFMA R93, R93, R69, R92 ;  /* 0x000000455d5d7223 */ /* 0x000fe2000000005c */
[C---:B-1----:R-:W-:Y:S01]  /*3e50*/  FFMA R86, R100.reuse, R76, R201 ;  /* 0x0000004c64567223 */ /* 0x042fe200000000c9 */
[C---:B------:R-:W-:Y:S01]  /*3e60*/  FFMA R88, R100.reuse, R72, R165 ;  /* 0x0000004864587223 */ /* 0x040fe200000000a5 */
[----:B------:R-:W-:Y:S01]  /*3e70*/  FFMA R179, R95, R79, R84 ;  /* 0x0000004f5fb37223 */ /* 0x000fe20000000054 */
[----:B------:R-:W-:Y:S01]  /*3e80*/  FFMA R84, R100, R68, R199 ;  /* 0x0000004464547223 */ /* 0x000fe200000000c7 */
[----:B------:R-:W-:Y:S01]  /*3e90*/  FFMA R94, R94, R70, R93 ;  /* 0x000000465e5e7223 */ /* 0x000fe2000000005d */
[----:B------:R-:W-:Y:S01]  /*3ea0*/  FFMA R100, R100, R80, R173 ;  /* 0x0000005064647223 */ /* 0x000fe200000000ad */
[C---:B------:R-:W-:Y:S01]  /*3eb0*/  FFMA R87, R101.reuse, R77, R86 ;  /* 0x0000004d65577223 */ /* 0x040fe20000000056 */
[C---:B------:R-:W-:Y:S01]  /*3ec0*/  FFMA R85, R101.reuse, R73, R88 ;  /* 0x0000004965557223 */ /* 0x040fe20000000058 */
[C---:B------:R-:W-:Y:S01]  /*3ed0*/  FFMA R89, R101.reuse, R69, R84 ;  /* 0x0000004565597223 */ /* 0x040fe20000000054 */
[----:B------:R-:W-:Y:S01]  /*3ee0*/  FFMA R101, R101, R81, R100 ;  /* 0x0000005165657223 */ /* 0x000fe20000000064 */
[----:B------:R-:W-:Y:S01]  /*3ef0*/  FFMA R141, R95, R71, R94 ;  /* 0x000000475f8d7223 */ /* 0x000fe2000000005e */
[C---:B------:R-:W-:Y:S01]  /*3f00*/  FFMA R100, R102.reuse, R78, R87 ;  /* 0x0000004e66647223 */ /* 0x040fe20000000057 */
[C---:B------:R-:W-:Y:S01]  /*3f10*/  FFMA R118, R102.reuse, R74, R85 ;  /* 0x0000004a66767223 */ /* 0x040fe20000000055 */
[----:B------:R-:W1:Y:S01]  /*3f20*/  LDS.128 R92, [R21+0x230] ;  /* 0x00023000155c7984 */ /* 0x000e620000000c00 */
[C---:B------:R-:W-:Y:S01]  /*3f30*/  FFMA R116, R102.reuse, R70, R89 ;  /* 0x0000004666747223 */ /* 0x040fe20000000059 */
[-C--:B------:R-:W-:Y:S01]  /*3f40*/  FFMA R133, R91, R79.reuse, R90 ;  /* 0x0000004f5b857223 */ /* 0x080fe2000000005a */
[----:B------:R-:W-:Y:S01]  /*3f50*/  FFMA R102, R102, R82, R101 ;  /* 0x0000005266667223 */ /* 0x000fe20000000065 */
[----:B------:R-:W3:Y:S01]  /*3f60*/  LDS.128 R84, [R21+0x30] ;  /* 0x0000300015547984 */ /* 0x000ee20000000c00 */
[C---:B------:R-:W-:Y:S01]  /*3f70*/  FFMA R171, R103.reuse, R79, R100 ;  /* 0x0000004f67ab7223 */ /* 0x040fe20000000064 */
[C---:B------:R-:W-:Y:S01]  /*3f80*/  FFMA R100, R112.reuse, R76, R143 ;  /* 0x0000004c70647223 */ /* 0x040fe2000000008f */
[C---:B------:R-:W-:Y:S01]  /*3f90*/  FFMA R165, R103.reuse, R83, R102 ;  /* 0x0000005367a57223 */ /* 0x040fe20000000066 */
[----:B------:R-:W4:Y:S01]  /*3fa0*/  LDS.128 R88, [R21+0x430] ;  /* 0x0004300015587984 */ /* 0x000f220000000c00 */
[C---:B------:R-:W-:Y:S01]  /*3fb0*/  FFMA R102, R112.reuse, R80, R125 ;  /* 0x0000005070667223 */ /* 0x040fe2000000007d */
[C---:B------:R-:W-:Y:S01]  /*3fc0*/  FFMA R131, R103.reuse, R71, R116 ;  /* 0x0000004767837223 */ /* 0x040fe20000000074 */
[C---:B------:R-:W-:Y:S01]  /*3fd0*/  FFMA R116, R112.reuse, R72, R23 ;  /* 0x0000004870747223 */ /* 0x040fe20000000017 */
[----:B------:R-:W-:Y:S01]  /*3fe0*/  FFMA R139, R103, R75, R118 ;  /* 0x0000004b678b7223 */ /* 0x000fe20000000076 */
[C---:B------:R-:W-:Y:S01]  /*3ff0*/  FFMA R23, R113.reuse, R81, R102 ;  /* 0x0000005171177223 */ /* 0x040fe20000000066 */
[----:B------:R-:W-:Y:S01]  /*4000*/  FFMA R119, R113, R77, R100 ;  /* 0x0000004d71777223 */ /* 0x000fe20000000064 */
[----:B------:R-:W-:Y:S01]  /*4010*/  FFMA R193, R99, R71, R98 ;  /* 0x0000004763c17223 */ /* 0x000fe20000000062 */
[----:B------:R-:W4:Y:S01]  /*4020*/  LDS.128 R100, [R19.X4+UR4+0x230] ;  /* 0x0002300413647984 */ /* 0x000f220008004c00 */
[----:B------:R-:W-:Y:S01]  /*4030*/  FFMA R112, R112, R68, R135 ;  /* 0x0000004470707223 */ /* 0x000fe20000000087 */
[C---:B------:R-:W-:Y:S01]  /*4040*/  FFMA R117, R113.reuse, R73, R116 ;  /* 0x0000004971757223 */ /* 0x040fe20000000074 */
[C---:B------:R-:W-:Y:S01]  /*4050*/  FFMA R118, R114.reuse, R82, R23 ;  /* 0x0000005272767223 */ /* 0x040fe20000000017 */
[----:B------:R-:W4:Y:S01]  /*4060*/  LDS.128 R96, [R21+0x630] ;  /* 0x0006300015607984 */ /* 0x000f220000000c00 */
[----:B------:R-:W-:Y:S01]  /*4070*/  FFMA R113, R113, R69, R112 ;  /* 0x0000004571717223 */ /* 0x000fe20000000070 */
[----:B------:R-:W-:Y:S01]  /*4080*/  FFMA R116, R114, R74, R117 ;  /* 0x0000004a72747223 */ /* 0x000fe20000000075 */
[----:B--2---:R-:W-:Y:S01]  /*4090*/  FFMA R68, R104, R68, R167 ;  /* 0x0000004468447223 */ /* 0x004fe200000000a7 */
[C---:B------:R-:W-:Y:S01]  /*40a0*/  FFMA R23, R115.reuse, R83, R118 ;  /* 0x0000005373177223 */ /* 0x040fe20000000076 */
[C---:B------:R-:W-:Y:S01]  /*40b0*/  FFMA R112, R114.reuse, R70, R113 ;  /* 0x0000004672707223 */ /* 0x040fe20000000071 */
[----:B------:R-:W-:Y:S01]  /*40c0*/  FFMA R114, R114, R78, R119 ;  /* 0x0000004e72727223 */ /* 0x000fe20000000077 */
[----:B------:R-:W-:Y:S01]  /*40d0*/  FFMA R119, R115, R75, R116 ;  /* 0x0000004b73777223 */ /* 0x000fe20000000074 */
[----:B------:R-:W-:Y:S01]  /*40e0*/  FFMA R69, R105, R69, R68 ;  /* 0x0000004569457223 */ /* 0x000fe20000000044 */
[C---:B------:R-:W-:Y:S01]  /*40f0*/  FFMA R117, R115.reuse, R71, R112 ;  /* 0x0000004773757223 */ /* 0x040fe20000000070 */
[----:B------:R-:W-:Y:S01]  /*4100*/  FFMA R121, R115, R79, R114 ;  /* 0x0000004f73797223 */ /* 0x000fe20000000072 */
[----:B------:R-:W-:Y:S01]  /*4110*/  FFMA R72, R104, R72, R123 ;  /* 0x0000004868487223 */ /* 0x000fe2000000007b */
[----:B------:R-:W2:Y:S01]  /*4120*/  LDS.128 R112, [R19.X4+UR4+0x430] ;  /* 0x0004300413707984 */ /* 0x000ea20008004c00 */
[----:B------:R-:W-:Y:S01]  /*4130*/  FFMA R70, R106, R70, R69 ;  /* 0x000000466a467223 */ /* 0x000fe20000000045 */
[C---:B------:R-:W-:Y:S01]  /*4140*/  FFMA R76, R104.reuse, R76, R203 ;  /* 0x0000004c684c7223 */ /* 0x040fe200000000cb */
[----:B------:R-:W-:Y:S01]  /*4150*/  FFMA R73, R105, R73, R72 ;  /* 0x0000004969497223 */ /* 0x000fe20000000048 */
[----:B------:R-:W-:Y:S01]  /*4160*/  FFMA R80, R104, R80, R127 ;  /* 0x0000005068507223 */ /* 0x000fe2000000007f */
[----:B------:R-:W-:Y:S01]  /*4170*/  FFMA R127, R107, R71, R70 ;  /* 0x000000476b7f7223 */ /* 0x000fe20000000046 */
[C---:B------:R-:W-:Y:S01]  /*4180*/  FFMA R77, R105.reuse, R77, R76 ;  /* 0x0000004d694d7223 */ /* 0x040fe2000000004c */
[----:B------:R-:W-:Y:S01]  /*4190*/  FFMA R74, R106, R74, R73 ;  /* 0x0000004a6a4a7223 */ /* 0x000fe20000000049 */
[----:B-1----:R-:W-:Y:S01]  /*41a0*/  FFMA R68, R108, R92, R205 ;  /* 0x0000005c6c447223 */ /* 0x002fe200000000cd */
[----:B------:R-:W-:Y:S01]  /*41b0*/  FFMA R81, R105, R81, R80 ;  /* 0x0000005169517223 */ /* 0x000fe20000000050 */
[----:B------:R-:W-:Y:S01]  /*41c0*/  FFMA R78, R106, R78, R77 ;  /* 0x0000004e6a4e7223 */ /* 0x000fe2000000004d */
[----:B------:R-:W-:Y:S01]  /*41d0*/  FFMA R123, R107, R75, R74 ;  /* 0x0000004b6b7b7223 */ /* 0x000fe2000000004a */
[----:B---3--:R-:W-:Y:S01]  /*41e0*/  FFMA R70, R108, R84, R207 ;  /* 0x000000546c467223 */ /* 0x008fe200000000cf */
[----:B------:R-:W-:Y:S01]  /*41f0*/  FFMA R77, R109, R93, R68 ;  /* 0x0000005d6d4d7223 */ /* 0x000fe20000000044 */
[----:B------:R-:W-:Y:S01]  /*4200*/  FFMA R82, R106, R82, R81 ;  /* 0x000000526a527223 */ /* 0x000fe20000000051 */
[----:B------:R-:W-:Y:S01]  /*4210*/  FFMA R135, R107, R79, R78 ;  /* 0x0000004f6b877223 */ /* 0x000fe2000000004e */
[----:B----4-:R-:W-:Y:S01]  /*4220*/  FFMA R72, R108, R88, R191 ;  /* 0x000000586c487223 */ /* 0x010fe200000000bf */
[C---:B------:R-:W-:Y:S01]  /*4230*/  FFMA R75, R109.reuse, R85, R70 ;  /* 0x000000556d4b7223 */ /* 0x040fe20000000046 */
[C---:B------:R-:W-:Y:S01]  /*4240*/  FFMA R74, R110.reuse, R94, R77 ;  /* 0x0000005e6e4a7223 */ /* 0x040fe2000000004d */
[----:B------:R-:W1:Y:S01]  /*4250*/  LDS.128 R68, [R19.X4+UR4+0x630] ;  /* 0x0006300413447984 */ /* 0x000e620008004c00 */
[----:B------:R-:W-:Y:S01]  /*4260*/  FFMA R73, R109, R89, R72 ;  /* 0x000000596d497223 */ /* 0x000fe20000000048 */
[C---:B------:R-:W-:Y:S01]  /*4270*/  FFMA R72, R110.reuse, R86, R75 ;  /* 0x000000566e487223 */ /* 0x040fe2000000004b */
[----:B------:R-:W-:Y:S01]  /*4280*/  FFMA R167, R111, R95, R74 ;  /* 0x0000005f6fa77223 */ /* 0x000fe2000000004a */
[----:B------:R-:W-:Y:S01]  /*4290*/  FFMA R125, R107, R83, R82 ;  /* 0x000000536b7d7223 */ /* 0x000fe20000000052 */
        /* <DEDUP_REMOVED lines=21> */
[C---:B--2---:R-:W-:Y:S01]  /*43f0*/  FFMA R78, R112.reuse, R88, R189 ;  /* 0x00000058704e7223 */ /* 0x044fe200000000bd */
[C---:B------:R-:W-:Y:S01]  /*4400*/  FFMA R80, R112.reuse, R96, R185 ;  /* 0x0000006070507223 */ /* 0x040fe200000000b9 */
[C---:B------:R-:W-:Y:S01]  /*4410*/  FFMA R76, R112.reuse, R84, R193 ;  /* 0x00000054704c7223 */ /* 0x040fe200000000c1 */
[----:B------:R-:W-:Y:S01]  /*4420*/  FFMA R112, R112, R92, R183 ;  /* 0x0000005c70707223 */ /* 0x000fe200000000b7 */
[----:B------:R-:W2:Y:S01]  /*4430*/  LDS.128 R100, [R19.X4+UR4+0x4230] ;  /* 0x0042300413647984 */ /* 0x000ea20008004c00 */
[C---:B------:R-:W-:Y:S01]  /*4440*/  FFMA R77, R113.reuse, R89, R78 ;  /* 0x00000059714d7223 */ /* 0x040fe2000000004e */
[C---:B------:R-:W-:Y:S01]  /*4450*/  FFMA R79, R113.reuse, R97, R80 ;  /* 0x00000061714f7223 */ /* 0x040fe20000000050 */
[C---:B------:R-:W-:Y:S01]  /*4460*/  FFMA R81, R113.reuse, R85, R76 ;  /* 0x0000005571517223 */ /* 0x040fe2000000004c */
[----:B------:R-:W-:Y:S01]  /*4470*/  FFMA R113, R113, R93, R112 ;  /* 0x0000005d71717223 */ /* 0x000fe20000000070 */
[C---:B------:R-:W-:Y:S01]  /*4480*/  FFMA R80, R114.reuse, R90, R77 ;  /* 0x0000005a72507223 */ /* 0x040fe2000000004d */
[C---:B------:R-:W-:Y:S01]  /*4490*/  FFMA R78, R114.reuse, R98, R79 ;  /* 0x00000062724e7223 */ /* 0x040fe2000000004f */
[----:B------:R-:W-:Y:S01]  /*44a0*/  LDS.128 R104, [R19.X4+UR4+0x4630] ;  /* 0x0046300413687984 */ /* 0x000fe20008004c00 */
[C---:B------:R-:W-:Y:S01]  /*44b0*/  FFMA R76, R114.reuse, R94, R113 ;  /* 0x0000005e724c7223 */ /* 0x040fe20000000071 */
[----:B------:R-:W-:Y:S01]  /*44c0*/  FFMA R114, R114, R86, R81 ;  /* 0x0000005672727223 */ /* 0x000fe20000000051 */
[C---:B------:R-:W-:Y:S01]  /*44d0*/  FFMA R183, R115.reuse, R99, R78 ;  /* 0x0000006373b77223 */ /* 0x040fe2000000004e */
[C---:B------:R-:W-:Y:S01]  /*44e0*/  FFMA R189, R115.reuse, R91, R80 ;  /* 0x0000005b73bd7223 */ /* 0x040fe20000000050 */
[C---:B------:R-:W-:Y:S01]  /*44f0*/  FFMA R185, R115.reuse, R95, R76 ;  /* 0x0000005f73b97223 */ /* 0x040fe2000000004c */
[C---:B-1----:R-:W-:Y:S01]  /*4500*/  FFMA R76, R68.reuse, R84, R177 ;  /* 0x00000054444c7223 */ /* 0x042fe200000000b1 */
        /* <DEDUP_REMOVED lines=31> */
[C---:B--2---:R-:W-:Y:S01]  /*4700*/  FFMA R70, R100.reuse, R92, R171 ;  /* 0x0000005c64467223 */ /* 0x044fe200000000ab */
[C---:B------:R-:W-:Y:S01]  /*4710*/  FFMA R72, R100.reuse, R88, R139 ;  /* 0x0000005864487223 */ /* 0x040fe2000000008b */
[----:B------:R-:W-:Y:S01]  /*4720*/  FFMA R179, R75, R95, R68 ;  /* 0x0000005f4bb37223 */ /* 0x000fe20000000044 */
[----:B------:R-:W-:Y:S01]  /*4730*/  FFMA R68, R100, R84, R131 ;  /* 0x0000005464447223 */ /* 0x000fe20000000083 */
[----:B------:R-:W-:Y:S01]  /*4740*/  FFMA R110, R110, R98, R109 ;  /* 0x000000626e6e7223 */ /* 0x000fe2000000006d */
[----:B------:R-:W-:Y:S01]  /*4750*/  FFMA R100, R100, R96, R165 ;  /* 0x0000006064647223 */ /* 0x000fe200000000a5 */
[C---:B------:R-:W-:Y:S01]  /*4760*/  FFMA R71, R101.reuse, R93, R70 ;  /* 0x0000005d65477223 */ /* 0x040fe20000000046 */
[C---:B------:R-:W-:Y:S01]  /*4770*/  FFMA R69, R101.reuse, R89, R72 ;  /* 0x0000005965457223 */ /* 0x040fe20000000048 */
[----:B------:R-:W-:Y:S01]  /*4780*/  FFMA R74, R74, R86, R73 ;  /* 0x000000564a4a7223 */ /* 0x000fe20000000049 */
[C---:B------:R-:W-:Y:S01]  /*4790*/  FFMA R73, R101.reuse, R85, R68 ;  /* 0x0000005565497223 */ /* 0x040fe20000000044 */
[----:B------:R-:W-:Y:S01]  /*47a0*/  FFMA R101, R101, R97, R100 ;  /* 0x0000006165657223 */ /* 0x000fe20000000064 */
[----:B------:R-:W-:Y:S01]  /*47b0*/  FFMA R191, R111, R99, R110 ;  /* 0x000000636fbf7223 */ /* 0x000fe2000000006e */
[C---:B------:R-:W-:Y:S01]  /*47c0*/  FFMA R100, R102.reuse, R94, R71 ;  /* 0x0000005e66647223 */ /* 0x040fe20000000047 */
[C---:B------:R-:W-:Y:S01]  /*47d0*/  FFMA R118, R102.reuse, R90, R69 ;  /* 0x0000005a66767223 */ /* 0x040fe20000000045 */
[----:B------:R-:W-:Y:S01]  /*47e0*/  LDS.128 R108, [R19.X4+UR4+0x40] ;  /* 0x00004004136c7984 */ /* 0x000fe20008004c00 */
[C---:B------:R-:W-:Y:S01]  /*47f0*/  FFMA R116, R102.reuse, R86, R73 ;  /* 0x0000005666747223 */ /* 0x040fe20000000049 */
[----:B------:R-:W-:Y:S01]  /*4800*/  FFMA R199, R75, R87, R74 ;  /* 0x000000574bc77223 */ /* 0x000fe2000000004a */
[----:B------:R-:W-:Y:S01]  /*4810*/  FFMA R102, R102, R98, R101 ;  /* 0x0000006266667223 */ /* 0x000fe20000000065 */
[----:B------:R-:W2:Y:S01]  /*4820*/  LDS.128 R68, [R21+0x40] ;  /* 0x0000400015447984 */ /* 0x000ea20000000c00 */
[C---:B------:R-:W-:Y:S01]  /*4830*/  FFMA R165, R103.reuse, R95, R100 ;  /* 0x0000005f67a57223 */ /* 0x040fe20000000064 */
[C---:B-1----:R-:W-:Y:S01]  /*4840*/  FFMA R100, R112.reuse, R92, R121 ;  /* 0x0000005c70647223 */ /* 0x042fe20000000079 */
[C---:B------:R-:W-:Y:S01]  /*4850*/  FFMA R139, R103.reuse, R99, R102 ;  /* 0x00000063678b7223 */ /* 0x040fe20000000066 */
[----:B------:R-:W1:Y:S01]  /*4860*/  LDS.128 R76, [R21+0x240] ;  /* 0x00024000154c7984 */ /* 0x000e620000000c00 */
[C---:B------:R-:W-:Y:S01]  /*4870*/  FFMA R102, R112.reuse, R96, R23 ;  /* 0x0000006070667223 */ /* 0x040fe20000000017 */
[C---:B------:R-:W-:Y:S01]  /*4880*/  FFMA R141, R103.reuse, R87, R116 ;  /* 0x00000057678d7223 */ /* 0x040fe20000000074 */
[C---:B------:R-:W-:Y:S01]  /*4890*/  FFMA R116, R112.reuse, R88, R119 ;  /* 0x0000005870747223 */ /* 0x040fe20000000077 */
[----:B------:R-:W3:Y:S01]  /*48a0*/  LDS.128 R72, [R21+0x440] ;  /* 0x0004400015487984 */ /* 0x000ee20000000c00 */
[----:B------:R-:W-:Y:S01]  /*48b0*/  FFMA R131, R103, R91, R118 ;  /* 0x0000005b67837223 */ /* 0x000fe20000000076 */
[C---:B------:R-:W-:Y:S01]  /*48c0*/  FFMA R23, R113.reuse, R97, R102 ;  /* 0x0000006171177223 */ /* 0x040fe20000000066 */
[C---:B------:R-:W-:Y:S01]  /*48d0*/  FFMA R119, R113.reuse, R93, R100 ;  /* 0x0000005d71777223 */ /* 0x040fe20000000064 */
[----:B------:R-:W4:Y:S01]  /*48e0*/  LDS.128 R80, [R21+0x640] ;  /* 0x0006400015507984 */ /* 0x000f220000000c00 */
[----:B------:R-:W-:Y:S01]  /*48f0*/  FFMA R112, R112, R84, R117 ;  /* 0x0000005470707223 */ /* 0x000fe20000000075 */
[C---:B------:R-:W-:Y:S01]  /*4900*/  FFMA R117, R113.reuse, R89, R116 ;  /* 0x0000005971757223 */ /* 0x040fe20000000074 */
[C---:B------:R-:W-:Y:S01]  /*4910*/  FFMA R118, R114.reuse, R98, R23 ;  /* 0x0000006272767223 */ /* 0x040fe20000000017 */
[----:B------:R-:W4:Y:S01]  /*4920*/  LDS.128 R100, [R19.X4+UR4+0x240] ;  /* 0x0002400413647984 */ /* 0x000f220008004c00 */
[-C--:B------:R-:W-:Y:S01]  /*4930*/  FFMA R113, R113, R85.reuse, R112 ;  /* 0x0000005571717223 */ /* 0x080fe20000000070 */
[----:B------:R-:W-:Y:S01]  /*4940*/  FFMA R116, R114, R90, R117 ;  /* 0x0000005a72747223 */ /* 0x000fe20000000075 */
[C---:B------:R-:W-:Y:S01]  /*4950*/  FFMA R84, R104.reuse, R84, R127 ;  /* 0x0000005468547223 */ /* 0x040fe2000000007f */
[----:B------:R-:W-:Y:S01]  /*4960*/  FFMA R88, R104, R88, R123 ;  /* 0x0000005868587223 */ /* 0x000fe2000000007b */
[C---:B------:R-:W-:Y:S01]  /*4970*/  FFMA R112, R114.reuse, R86, R113 ;  /* 0x0000005672707223 */ /* 0x040fe20000000071 */
[----:B------:R-:W-:Y:S01]  /*4980*/  FFMA R114, R114, R94, R119 ;  /* 0x0000005e72727223 */ /* 0x000fe20000000077 */
[----:B------:R-:W-:Y:S01]  /*4990*/  FFMA R85, R105, R85, R84 ;  /* 0x0000005569557223 */ /* 0x000fe20000000054 */
[C---:B------:R-:W-:Y:S01]  /*49a0*/  FFMA R117, R115.reuse, R91, R116 ;  /* 0x0000005b73757223 */ /* 0x040fe20000000074 */
[C---:B------:R-:W-:Y:S01]  /*49b0*/  FFMA R119, R115.reuse, R99, R118 ;  /* 0x0000006373777223 */ /* 0x040fe20000000076 */
[C---:B------:R-:W-:Y:S01]  /*49c0*/  FFMA R23, R115.reuse, R87, R112 ;  /* 0x0000005773177223 */ /* 0x040fe20000000070 */
[----:B------:R-:W-:Y:S01]  /*49d0*/  FFMA R121, R115, R95, R114 ;  /* 0x0000005f73797223 */ /* 0x000fe20000000072 */
[----:B------:R-:W-:Y:S01]  /*49e0*/  FFMA R86, R106, R86, R85 ;  /* 0x000000566a567223 */ /* 0x000fe20000000055 */
[----:B------:R-:W4:Y:S01]  /*49f0*/  LDS.128 R112, [R19.X4+UR4+0x440] ;  /* 0x0004400413707984 */ /* 0x000f220008004c00 */
[C---:B------:R-:W-:Y:S01]  /*4a00*/  FFMA R92, R104.reuse, R92, R135 ;  /* 0x0000005c685c7223 */ /* 0x040fe20000000087 */
[----:B------:R-:W-:Y:S01]  /*4a10*/  FFMA R89, R105, R89, R88 ;  /* 0x0000005969597223 */ /* 0x000fe20000000058 */
[----:B------:R-:W-:Y:S01]  /*4a20*/  FFMA R127, R107, R87, R86 ;  /* 0x000000576b7f7223 */ /* 0x000fe20000000056 */
[----:B------:R-:W-:Y:S01]  /*4a30*/  FFMA R96, R104, R96, R125 ;  /* 0x0000006068607223 */ /* 0x000fe2000000007d */
[----:B------:R-:W-:Y:S01]  /*4a40*/  FFMA R93, R105, R93, R92 ;  /* 0x0000005d695d7223 */ /* 0x000fe2000000005c */
[----:B------:R-:W-:-:S02]  /*4a50*/  FFMA R90, R106, R90, R89 ;  /* 0x0000005a6a5a7223 */ /* 0x000fc40000000059 */
[----:B------:R-:W-:Y:S01]  /*4a60*/  FFMA R97, R105, R97, R96 ;  /* 0x0000006169617223 */ /* 0x000fe20000000060 */
[----:B------:R-:W-:Y:S01]  /*4a70*/  FFMA R94, R106, R94, R93 ;  /* 0x0000005e6a5e7223 */ /* 0x000fe2000000005d */
[C---:B------:R-:W-:Y:S01]  /*4a80*/  FFMA R123, R107.reuse, R91, R90 ;  /* 0x0000005b6b7b7223 */ /* 0x040fe2000000005a */
[----:B--2---:R-:W-:Y:S01]  /*4a90*/  FFMA R86, R108, R68, R143 ;  /* 0x000000446c567223 */ /* 0x004fe2000000008f */
[----:B------:R-:W-:Y:S01]  /*4aa0*/  FFMA R98, R106, R98, R97 ;  /* 0x000000626a627223 */ /* 0x000fe20000000061 */
[----:B------:R-:W-:Y:S01]  /*4ab0*/  FFMA R135, R107, R95, R94 ;  /* 0x0000005f6b877223 */ /* 0x000fe2000000005e */
[C---:B-1----:R-:W-:Y:S01]  /*4ac0*/  FFMA R84, R108.reuse, R76, R167 ;  /* 0x0000004c6c547223 */ /* 0x042fe200000000a7 */
[----:B------:R-:W-:Y:S01]  /*4ad0*/  FFMA R91, R109, R69, R86 ;  /* 0x000000456d5b7223 */ /* 0x000fe20000000056 */
[----:B------:R-:W-:Y:S01]  /*4ae0*/  FFMA R125, R107, R99, R98 ;  /* 0x000000636b7d7223 */ /* 0x000fe20000000062 */
[----:B---3--:R-:W-:Y:S01]  /*4af0*/  FFMA R88, R108, R72, R173 ;  /* 0x000000486c587223 */ /* 0x008fe200000000ad */
[C---:B------:R-:W-:Y:S01]  /*4b00*/  FFMA R93, R109.reuse, R77, R84 ;  /* 0x0000004d6d5d7223 */ /* 0x040fe20000000054 */
[C---:B------:R-:W-:Y:S01]  /*4b10*/  FFMA R90, R110.reuse, R70, R91 ;  /* 0x000000466e5a7223 */ /* 0x040fe2000000005b */
[----:B------:R-:W1:Y:S01]  /*4b20*/  LDS.128 R84, [R19.X4+UR4+0x640] ;  /* 0x0006400413547984 */ /* 0x000e620008004c00 */
[----:B------:R-:W-:Y:S01]  /*4b30*/  FFMA R89, R109, R73, R88 ;  /* 0x000000496d597223 */ /* 0x000fe20000000058 */
[----:B------:R-:W-:Y:S01]  /*4b40*/  FFMA R88, R110, R78, R93 ;  /* 0x0000004e6e587223 */ /* 0x000fe2000000005d */
[C---:B------:R-:W-:Y:S01]  /*4b50*/  FFMA R167, R111.reuse, R71, R90 ;  /* 0x000000476fa77223 */ /* 0x040fe2000000005a */
[----:B----4-:R-:W-:Y:S01]  /*4b60*/  FFMA R108, R108, R80, R191 ;  /* 0x000000506c6c7223 */ /* 0x010fe200000000bf */
        /* <DEDUP_REMOVED lines=52> */
[C---:B--2---:R-:W-:Y:S01]  /*4eb0*/  FFMA R92, R88.reuse, R72, R129 ;  /* 0x00000048585c7223 */ /* 0x044fe20000000081 */
        /* <DEDUP_REMOVED lines=16> */
[C---:B---3--:R-:W-:Y:S01]  /*4fc0*/  FFMA R86, R100.reuse, R76, R165 ;  /* 0x0000004c64567223 */ /* 0x048fe200000000a5 */
[----:B------:R-:W-:Y:S01]  /*4fd0*/  FFMA R88, R100, R72, R131 ;  /* 0x0000004864587223 */ /* 0x000fe20000000083 */
[----:B------:R-:W-:Y:S01]  /*4fe0*/  FFMA R197, R91, R71, R84 ;  /* 0x000000475bc57223 */ /* 0x000fe20000000054 */
[----:B------:R-:W-:Y:S01]  /*4ff0*/  FFMA R110, R110, R82, R109 ;  /* 0x000000526e6e7223 */ /* 0x000fe2000000006d */
[C---:B------:R-:W-:Y:S01]  /*5000*/  FFMA R84, R100.reuse, R68, R141 ;  /* 0x0000004464547223 */ /* 0x040fe2000000008d */
[C---:B------:R-:W-:Y:S01]  /*5010*/  FFMA R87, R101.reuse, R77, R86 ;  /* 0x0000004d65577223 */ /* 0x040fe20000000056 */
[C---:B------:R-:W-:Y:S01]  /*5020*/  FFMA R85, R101.reuse, R73, R88 ;  /* 0x0000004965557223 */ /* 0x040fe20000000058 */
[----:B------:R-:W-:Y:S01]  /*5030*/  FFMA R100, R100, R80, R139 ;  /* 0x0000005064647223 */ /* 0x000fe2000000008b */
[-C--:B------:R-:W-:Y:S01]  /*5040*/  FFMA R90, R90, R78.reuse, R89 ;  /* 0x0000004e5a5a7223 */ /* 0x080fe20000000059 */
[----:B------:R-:W-:Y:S01]  /*5050*/  FFMA R89, R101, R69, R84 ;  /* 0x0000004565597223 */ /* 0x000fe20000000054 */
        /* <DEDUP_REMOVED lines=8> */
[----:B------:R-:W3:Y:S01]  /*50e0*/  LDS.128 R84, [R21+0x250] ;  /* 0x0002500015547984 */ /* 0x000ee20000000c00 */
[C---:B------:R-:W-:Y:S01]  /*50f0*/  FFMA R165, R103.reuse, R71, R100 ;  /* 0x0000004767a57223 */ /* 0x040fe20000000064 */
[C---:B-1----:R-:W-:Y:S01]  /*5100*/  FFMA R100, R112.reuse, R76, R121 ;  /* 0x0000004c70647223 */ /* 0x042fe20000000079 */
[C---:B------:R-:W-:Y:S01]  /*5110*/  FFMA R131, R103.reuse, R83, R102 ;  /* 0x0000005367837223 */ /* 0x040fe20000000066 */
[----:B------:R-:W1:Y:S01]  /*5120*/  LDS.128 R92, [R21+0x50] ;  /* 0x00005000155c7984 */ /* 0x000e620000000c00 */
[C---:B------:R-:W-:Y:S01]  /*5130*/  FFMA R102, R112.reuse, R80, R119 ;  /* 0x0000005070667223 */ /* 0x040fe20000000077 */
[C---:B------:R-:W-:Y:S01]  /*5140*/  FFMA R139, R103.reuse, R79, R116 ;  /* 0x0000004f678b7223 */ /* 0x040fe20000000074 */
[C---:B------:R-:W-:Y:S01]  /*5150*/  FFMA R116, R112.reuse, R72, R117 ;  /* 0x0000004870747223 */ /* 0x040fe20000000075 */
[----:B------:R-:W4:Y:S01]  /*5160*/  LDS.128 R88, [R21+0x450] ;  /* 0x0004500015587984 */ /* 0x000f220000000c00 */
[----:B------:R-:W-:Y:S01]  /*5170*/  FFMA R112, R112, R68, R23 ;  /* 0x0000004470707223 */ /* 0x000fe20000000017 */
[----:B------:R-:W-:Y:S01]  /*5180*/  FFMA R141, R103, R75, R118 ;  /* 0x0000004b678d7223 */ /* 0x000fe20000000076 */
[C---:B------:R-:W-:Y:S01]  /*5190*/  FFMA R23, R113.reuse, R81, R102 ;  /* 0x0000005171177223 */ /* 0x040fe20000000066 */
[C---:B------:R-:W-:Y:S01]  /*51a0*/  FFMA R119, R113.reuse, R77, R100 ;  /* 0x0000004d71777223 */ /* 0x040fe20000000064 */
[----:B------:R-:W-:Y:S01]  /*51b0*/  LDS.128 R96, [R21+0x650] ;  /* 0x0006500015607984 */ /* 0x000fe20000000c00 */
[C---:B------:R-:W-:Y:S01]  /*51c0*/  FFMA R117, R113.reuse, R73, R116 ;  /* 0x0000004971757223 */ /* 0x040fe20000000074 */
[----:B------:R-:W-:Y:S01]  /*51d0*/  FFMA R113, R113, R69, R112 ;  /* 0x0000004571717223 */ /* 0x000fe20000000070 */
[C---:B------:R-:W-:Y:S01]  /*51e0*/  FFMA R118, R114.reuse, R82, R23 ;  /* 0x0000005272767223 */ /* 0x040fe20000000017 */
[----:B------:R-:W4:Y:S01]  /*51f0*/  LDS.128 R100, [R19.X4+UR4+0x250] ;  /* 0x0002500413647984 */ /* 0x000f220008004c00 */
[C---:B------:R-:W-:Y:S01]  /*5200*/  FFMA R116, R114.reuse, R74, R117 ;  /* 0x0000004a72747223 */ /* 0x040fe20000000075 */
[C---:B------:R-:W-:Y:S01]  /*5210*/  FFMA R112, R114.reuse, R78, R119 ;  /* 0x0000004e72707223 */ /* 0x040fe20000000077 */
[----:B------:R-:W-:Y:S01]  /*5220*/  FFMA R114, R114, R70, R113 ;  /* 0x0000004672727223 */ /* 0x000fe20000000071 */
[C---:B--2---:R-:W-:Y:S01]  /*5230*/  FFMA R68, R104.reuse, R68, R127 ;  /* 0x0000004468447223 */ /* 0x044fe2000000007f */
        /* <DEDUP_REMOVED lines=15> */
[----:B------:R-:W-:-:S02]  /*5330*/  FFMA R78, R106, R78, R77 ;  /* 0x0000004e6a4e7223 */ /* 0x000fc4000000004d */
[C---:B------:R-:W-:Y:S01]  /*5340*/  FFMA R123, R107.reuse, R75, R74 ;  /* 0x0000004b6b7b7223 */ /* 0x040fe2000000004a */
[----:B---3--:R-:W-:Y:S01]  /*5350*/  FFMA R70, R108, R84, R143 ;  /* 0x000000546c467223 */ /* 0x008fe2000000008f */
[----:B------:R-:W-:Y:S01]  /*5360*/  FFMA R82, R106, R82, R81 ;  /* 0x000000526a527223 */ /* 0x000fe20000000051 */
[----:B------:R-:W-:Y:S01]  /*5370*/  FFMA R127, R107, R79, R78 ;  /* 0x0000004f6b7f7223 */ /* 0x000fe2000000004e */
[C---:B-1----:R-:W-:Y:S01]  /*5380*/  FFMA R68, R108.reuse, R92, R167 ;  /* 0x0000005c6c447223 */ /* 0x042fe200000000a7 */
[----:B------:R-:W-:Y:S01]  /*5390*/  FFMA R75, R109, R85, R70 ;  /* 0x000000556d4b7223 */ /* 0x000fe20000000046 */
[----:B------:R-:W-:Y:S01]  /*53a0*/  FFMA R125, R107, R83, R82 ;  /* 0x000000536b7d7223 */ /* 0x000fe20000000052 */
[----:B----4-:R-:W-:Y:S01]  /*53b0*/  FFMA R72, R108, R88, R171 ;  /* 0x000000586c487223 */ /* 0x010fe200000000ab */
[C---:B------:R-:W-:Y:S01]  /*53c0*/  FFMA R77, R109.reuse, R93, R68 ;  /* 0x0000005d6d4d7223 */ /* 0x040fe20000000044 */
[----:B------:R-:W-:Y:S02]  /*53d0*/  LDS.128 R104, [R19.X4+UR4+0x4650] ;  /* 0x0046500413687984 */ /* 0x000fe40008004c00 */
[----:B------:R-:W-:Y:S01]  /*53e0*/  FFMA R73, R109, R89, R72 ;  /* 0x000000596d497223 */ /* 0x000fe20000000048 */
[C---:B------:R-:W-:Y:S01]  /*53f0*/  FFMA R72, R110.reuse, R86, R75 ;  /* 0x000000566e487223 */ /* 0x040fe2000000004b */
[----:B------:R-:W1:Y:S01]  /*5400*/  LDS.128 R68, [R19.X4+UR4+0x650] ;  /* 0x0006500413447984 */ /* 0x000e620008004c00 */
        /* <DEDUP_REMOVED lines=117> */
[----:B------:R-:W4:Y:S01]  /*5b60*/  LDS.128 R112, [R19.X4+UR4+0x460] ;  /* 0x0004600413707984 */ /* 0x000f220008004c00 */
        /* <DEDUP_REMOVED lines=25> */
[C---:B----4-:R-:W-:Y:S01]  /*5d00*/  FFMA R88, R100.reuse, R68, R195 ;  /* 0x0000004464587223 */ /* 0x050fe200000000c3 */
        /* <DEDUP_REMOVED lines=79> */
[----:B------:R-:W-:Y:S01]  /*6200*/  FFMA R143, R91, R71, R90 ;  /* 0x000000475b8f7223 */ /* 0x000fe2000000005a */
[C---:B------:R-:W-:Y:S01]  /*6210*/  FFMA R100, R102.reuse, R78, R87 ;  /* 0x0000004e66647223 */ /* 0x040fe20000000057 */
[C---:B------:R-:W-:Y:S01]  /*6220*/  FFMA R116, R102.reuse, R70, R89 ;  /* 0x0000004666747223 */ /* 0x040fe20000000059 */
[C---:B------:R-:W-:Y:S01]  /*6230*/  FFMA R118, R102.reuse, R74, R85 ;  /* 0x0000004a66767223 */ /* 0x040fe20000000055 */
[----:B------:R-:W-:Y:S01]  /*6240*/  LDS.128 R108, [R19.X4+UR4+0x70] ;  /* 0x00007004136c7984 */ /* 0x000fe20008004c00 */
[----:B------:R-:W-:Y:S01]  /*6250*/  FFMA R102, R102, R82, R101 ;  /* 0x0000005266667223 */ /* 0x000fe20000000065 */
[C---:B------:R-:W-:Y:S01]  /*6260*/  FFMA R141, R103.reuse, R79, R100 ;  /* 0x0000004f678d7223 */ /* 0x040fe20000000064 */
[C---:B-1----:R-:W-:Y:S01]  /*6270*/  FFMA R100, R112.reuse, R76, R121 ;  /* 0x0000004c70647223 */ /* 0x042fe20000000079 */
[----:B------:R-:W1:Y:S01]  /*6280*/  LDS.128 R84, [R21+0x270] ;  /* 0x0002700015547984 */ /* 0x000e620000000c00 */
[C---:B------:R-:W-:Y:S01]  /*6290*/  FFMA R131, R103.reuse, R83, R102 ;  /* 0x0000005367837223 */ /* 0x040fe20000000066 */
[C---:B------:R-:W-:Y:S01]  /*62a0*/  FFMA R102, R112.reuse, R80, R117 ;  /* 0x0000005070667223 */ /* 0x040fe20000000075 */
[C---:B------:R-:W-:Y:S01]  /*62b0*/  FFMA R139, R103.reuse, R71, R116 ;  /* 0x00000047678b7223 */ /* 0x040fe20000000074 */
[----:B------:R-:W2:Y:S01]  /*62c0*/  LDS.128 R88, [R21+0x70] ;  /* 0x0000700015587984 */ /* 0x000ea20000000c00 */
[C---:B------:R-:W-:Y:S01]  /*62d0*/  FFMA R116, R112.reuse, R72, R119 ;  /* 0x0000004870747223 */ /* 0x040fe20000000077 */
[----:B------:R-:W-:Y:S01]  /*62e0*/  FFMA R112, R112, R68, R23 ;  /* 0x0000004470707223 */ /* 0x000fe20000000017 */
[----:B------:R-:W-:Y:S01]  /*62f0*/  FFMA R129, R103, R75, R118 ;  /* 0x0000004b67817223 */ /* 0x000fe20000000076 */
[----:B------:R-:W3:Y:S01]  /*6300*/  LDS.128 R92, [R21+0x470] ;  /* 0x00047000155c7984 */ /* 0x000ee20000000c00 */
[C---:B------:R-:W-:Y:S01]  /*6310*/  FFMA R23, R113.reuse, R81, R102 ;  /* 0x0000005171177223 */ /* 0x040fe20000000066 */
[C---:B------:R-:W-:Y:S01]  /*6320*/  FFMA R119, R113.reuse, R77, R100 ;  /* 0x0000004d71777223 */ /* 0x040fe20000000064 */
[C---:B------:R-:W-:Y:S01]  /*6330*/  FFMA R117, R113.reuse, R73, R116 ;  /* 0x0000004971757223 */ /* 0x040fe20000000074 */
[----:B------:R-:W4:Y:S01]  /*6340*/  LDS.128 R100, [R19.X4+UR4+0x270] ;  /* 0x0002700413647984 */ /* 0x000f220008004c00 */
[----:B------:R-:W-:Y:S01]  /*6350*/  FFMA R113, R113, R69, R112 ;  /* 0x0000004571717223 */ /* 0x000fe20000000070 */
[C---:B------:R-:W-:Y:S01]  /*6360*/  FFMA R118, R114.reuse, R82, R23 ;  /* 0x0000005272767223 */ /* 0x040fe20000000017 */
[C---:B------:R-:W-:Y:S01]  /*6370*/  FFMA R116, R114.reuse, R74, R117 ;  /* 0x0000004a72747223 */ /* 0x040fe20000000075 */
[----:B------:R-:W4:Y:S01]  /*6380*/  LDS.128 R96, [R21+0x670] ;  /* 0x0006700015607984 */ /* 0x000f220000000c00 */
        /* <DEDUP_REMOVED lines=20> */
[----:B------:R-:W-:Y:S01]  /*64d0*/  FFMA R82, R106, R82, R81 ;  /* 0x000000526a527223 */ /* 0x000fe20000000051 */
[C---:B------:R-:W-:Y:S01]  /*64e0*/  FFMA R135, R107.reuse, R79, R78 ;  /* 0x0000004f6b877223 */ /* 0x040fe2000000004e */
[C---:B-1----:R-:W-:Y:S02]  /*64f0*/  FFMA R70, R108.reuse, R84, R177 ;  /* 0x000000546c467223 */ /* 0x042fe400000000b1 */
[----:B------:R-:W-:Y:S01]  /*6500*/  FFMA R125, R107, R83, R82 ;  /* 0x000000536b7d7223 */ /* 0x000fe20000000052 */
[C---:B--2---:R-:W-:Y:S01]  /*6510*/  FFMA R68, R108.reuse, R88, R197 ;  /* 0x000000586c447223 */ /* 0x044fe200000000c5 */
[C---:B------:R-:W-:Y:S01]  /*6520*/  FFMA R75, R109.reuse, R85, R70 ;  /* 0x000000556d4b7223 */ /* 0x040fe20000000046 */
[----:B------:R-:W-:Y:S01]  /*6530*/  LDS.128 R104, [R19.X4+UR4+0x4670] ;  /* 0x0046700413687984 */ /* 0x000fe20008004c00 */
[----:B---3--:R-:W-:Y:S01]  /*6540*/  FFMA R72, R108, R92, R165 ;  /* 0x0000005c6c487223 */ /* 0x008fe200000000a5 */
[----:B------:R-:W-:-:S02]  /*6550*/  FFMA R77, R109, R89, R68 ;  /* 0x000000596d4d7223 */ /* 0x000fc40000000044 */
[----:B------:R-:W1:Y:S01]  /*6560*/  LDS.128 R68, [R19.X4+UR4+0x670] ;  /* 0x0006700413447984 */ /* 0x000e620008004c00 */
[----:B------:R-:W-:Y:S01]  /*6570*/  FFMA R73, R109, R93, R72 ;  /* 0x0000005d6d497223 */ /* 0x000fe20000000048 */
[C---:B------:R-:W-:Y:S01]  /*6580*/  FFMA R72, R110.reuse, R86, R75 ;  /* 0x000000566e487223 */ /* 0x040fe2000000004b */
[C---:B------:R-:W-:Y:S02]  /*6590*/  FFMA R74, R110.reuse, R90, R77 ;  /* 0x0000005a6e4a7223 */ /* 0x040fe4000000004d */
[----:B------:R-:W-:Y:S01]  /*65a0*/  FFMA R76, R110, R94, R73 ;  /* 0x0000005e6e4c7223 */ /* 0x000fe20000000049 */
[-C--:B------:R-:W-:Y:S01]  /*65b0*/  FFMA R201, R87, R111.reuse, R72 ;  /* 0x0000006f57c97223 */ /* 0x080fe20000000048 */
[-C--:B------:R-:W-:Y:S01]  /*65c0*/  FFMA R199, R91, R111.reuse, R74 ;  /* 0x0000006f5bc77223 */ /* 0x080fe2000000004a */
[C---:B----4-:R-:W-:Y:S01]  /*65d0*/  FFMA R74, R100.reuse, R92, R187 ;  /* 0x0000005c644a7223 */ /* 0x050fe200000000bb */
        /* <DEDUP_REMOVED lines=14> */
[-C--:B------:R-:W-:Y:S01]  /*66c0*/  FFMA R179, R95, R103.reuse, R78 ;  /* 0x000000675fb37223 */ /* 0x080fe2000000004e */
[-C--:B------:R-:W-:Y:S01]  /*66d0*/  FFMA R177, R99, R103.reuse, R80 ;  /* 0x0000006763b17223 */ /* 0x080fe20000000050 */
[-C--:B------:R-:W-:Y:S01]  /*66e0*/  FFMA R165, R91, R103.reuse, R76 ;  /* 0x000000675ba57223 */ /* 0x080fe2000000004c */
        /* <DEDUP_REMOVED lines=15> */
[-C--:B------:R-:W-:Y:S01]  /*67e0*/  FFMA R183, R95, R115.reuse, R78 ;  /* 0x000000735fb77223 */ /* 0x080fe2000000004e */
[-C--:B------:R-:W-:Y:S01]  /*67f0*/  FFMA R185, R99, R115.reuse, R80 ;  /* 0x0000007363b97223 */ /* 0x080fe20000000050 */
[-C--:B------:R-:W-:Y:S01]  /*6800*/  FFMA R187, R91, R115.reuse, R76 ;  /* 0x000000735bbb7223 */ /* 0x080fe2000000004c */
        /* <DEDUP_REMOVED lines=14> */
[-C--:B------:R-:W-:Y:S01]  /*68f0*/  FFMA R175, R87, R71.reuse, R68 ;  /* 0x0000004757af7223 */ /* 0x080fe20000000044 */
[-C--:B------:R-:W-:Y:S01]  /*6900*/  FFMA R167, R95, R71.reuse, R76 ;  /* 0x000000475fa77223 */ /* 0x080fe2000000004c */
[C---:B--2---:R-:W-:Y:S01]  /*6910*/  FFMA R76, R72.reuse, R92, R137 ;  /* 0x0000005c484c7223 */ /* 0x044fe20000000089 */
[-C--:B------:R-:W-:Y:S01]  /*6920*/  FFMA R133, R91, R71.reuse, R70 ;  /* 0x000000475b857223 */ /* 0x080fe20000000046 */
        /* <DEDUP_REMOVED lines=12> */
[-C--:B------:R-:W-:Y:S01]  /*69f0*/  FFMA R137, R99, R75.reuse, R70 ;  /* 0x0000004b63897223 */ /* 0x080fe20000000046 */
[-C--:B------:R-:W-:Y:S01]  /*6a00*/  FFMA R171, R95, R75.reuse, R72 ;  /* 0x0000004b5fab7223 */ /* 0x080fe20000000048 */
[C---:B---3--:R-:W-:Y:S01]  /*6a10*/  FFMA R70, R100.reuse, R88, R141 ;  /* 0x0000005864467223 */ /* 0x048fe2000000008d */
        /* <DEDUP_REMOVED lines=17> */
[-C--:B------:R-:W-:Y:S01]  /*6b30*/  FFMA R141, R91, R103.reuse, R100 ;  /* 0x000000675b8d7223 */ /* 0x080fe20000000064 */
[C---:B-1----:R-:W-:Y:S01]  /*6b40*/  FFMA R100, R112.reuse, R88, R121 ;  /* 0x0000005870647223 */ /* 0x042fe20000000079 */
[-C--:B------:R-:W-:Y:S01]  /*6b50*/  FFMA R129, R95, R103.reuse, R102 ;  /* 0x000000675f817223 */ /* 0x080fe20000000066 */
[----:B------:R-:W1:Y:S01]  /*6b60*/  LDS.128 R76, [R21+0x80] ;  /* 0x00008000154c7984 */ /* 0x000e620000000c00 */
[C---:B------:R-:W-:Y:S01]  /*6b70*/  FFMA R102, R112.reuse, R96, R119 ;  /* 0x0000006070667223 */ /* 0x040fe20000000077 */
[-C--:B------:R-:W-:Y:S01]  /*6b80*/  FFMA R131, R87, R103.reuse, R116 ;  /* 0x0000006757837223 */ /* 0x080fe20000000074 */
        /* <DEDUP_REMOVED lines=15> */
[-C--:B------:R-:W-:Y:S01]  /*6c80*/  FFMA R117, R99, R115.reuse, R116 ;  /* 0x0000007363757223 */ /* 0x080fe20000000074 */
[-C--:B------:R-:W-:Y:S01]  /*6c90*/  FFMA R119, R95, R115.reuse, R118 ;  /* 0x000000735f777223 */ /* 0x080fe20000000076 */
[-C--:B------:R-:W-:Y:S01]  /*6ca0*/  FFMA R23, R87, R115.reuse, R112 ;  /* 0x0000007357177223 */ /* 0x080fe20000000070 */
        /* <DEDUP_REMOVED lines=13> */
[-C--:B------:R-:W-:Y:S01]  /*6d80*/  FFMA R135, R91, R107.reuse, R90 ;  /* 0x0000006b5b877223 */ /* 0x080fe2000000005a */
        /* <DEDUP_REMOVED lines=14> */
[-C--:B------:R-:W-:Y:S01]  /*6e70*/  FFMA R195, R71, R111.reuse, R88 ;  /* 0x0000006f47c37223 */ /* 0x080fe20000000058 */
[C---:B----4-:R-:W-:Y:S01]  /*6e80*/  FFMA R88, R100.reuse, R68, R181 ;  /* 0x0000004464587223 */ /* 0x050fe200000000b5 */
[-C--:B------:R-:W-:Y:S01]  /*6e90*/  FFMA R191, R79, R111.reuse, R90 ;  /* 0x0000006f4fbf7223 */ /* 0x080fe2000000005a */
        /* <DEDUP_REMOVED lines=241> */
[----:B------:R-:W-:Y:S01]  /*7db0*/  FFMA R113, R113, R85, R112 ;  /* 0x0000005571717223 */ /* 0x000fe20000000070 */
[----:B------:R-:W-:Y:S01]  /*7dc0*/  FFMA R116, R114, R90, R117 ;  /* 0x0000005a72747223 */ /* 0x000fe20000000075 */
[----:B------:R-:W-:Y:S01]  /*7dd0*/  FFMA R84, R104, R84, R127 ;  /* 0x0000005468547223 */ /* 0x000fe2000000007f */
[-C--:B------:R-:W-:Y:S01]  /*7de0*/  FFMA R117, R99, R115.reuse, R118 ;  /* 0x0000007363757223 */ /* 0x080fe20000000076 */
[C---:B------:R-:W-:Y:S01]  /*7df0*/  FFMA R112, R114.reuse, R86, R113 ;  /* 0x0000005672707223 */ /* 0x040fe20000000071 */
[----:B------:R-:W-:Y:S01]  /*7e00*/  FFMA R114, R114, R94, R119 ;  /* 0x0000005e72727223 */ /* 0x000fe20000000077 */
[----:B------:R-:W-:Y:S01]  /*7e10*/  FFMA R23, R91, R115, R116 ;  /* 0x000000735b177223 */ /* 0x000fe20000000074 */
[----:B------:R-:W-:Y:S01]  /*7e20*/  FFMA R85, R105, R85, R84 ;  /* 0x0000005569557223 */ /* 0x000fe20000000054 */
[-C--:B------:R-:W-:Y:S01]  /*7e30*/  FFMA R119, R87, R115.reuse, R112 ;  /* 0x0000007357777223 */ /* 0x080fe20000000070 */
[----:B------:R-:W-:Y:S01]  /*7e40*/  FFMA R121, R95, R115, R114 ;  /* 0x000000735f797223 */ /* 0x000fe20000000072 */
[----:B------:R-:W-:Y:S01]  /*7e50*/  FFMA R88, R104, R88, R123 ;  /* 0x0000005868587223 */ /* 0x000fe2000000007b */
[----:B------:R-:W4:Y:S01]  /*7e60*/  LDS.128 R112, [R19.X4+UR4+0x4a0] ;  /* 0x0004a00413707984 */ /* 0x000f220008004c00 */
        /* <DEDUP_REMOVED lines=8> */
[----:B------:R-:W-:Y:S01]  /*7ef0*/  FFMA R94, R106, R94, R93 ;  /* 0x0000005e6a5e7223 */ /* 0x000fe2000000005d */
        /* <DEDUP_REMOVED lines=13> */
[----:B------:R-:W-:Y:S01]  /*7fd0*/  FFMA R90, R110, R78, R93 ;  /* 0x0000004e6e5a7223 */ /* 0x000fe2000000005d */
[----:B----4-:R-:W-:Y:S01]  /*7fe0*/  FFMA R108, R108, R80, R193 ;  /* 0x000000506c6c7223 */ /* 0x010fe200000000c1 */
[----:B------:R-:W-:Y:S01]  /*7ff0*/  FFMA R92, R110, R74, R89 ;  /* 0x0000004a6e5c7223 */ /* 0x000fe20000000059 */
[-C--:B------:R-:W-:Y:S01]  /*8000*/  FFMA R189, R71, R111.reuse, R88 ;  /* 0x0000006f47bd7223 */ /* 0x080fe20000000058 */
[-C--:B------:R-:W-:Y:S01]  /*8010*/  FFMA R193, R79, R111.reuse, R90 ;  /* 0x0000006f4fc17223 */ /* 0x080fe2000000005a */
        /* <DEDUP_REMOVED lines=29> */
[-C--:B------:R-:W-:Y:S01]  /*81f0*/  FFMA R94, R114, R82.reuse, R95 ;  /* 0x00000052725e7223 */ /* 0x080fe2000000005f */
        /* <DEDUP_REMOVED lines=36> */
[-C--:B------:R-:W-:Y:S01]  /*8440*/  FFMA R143, R75, R91.reuse, R88 ;  /* 0x0000005b4b8f7223 */ /* 0x080fe20000000058 */
[-C--:B------:R-:W-:Y:S01]  /*8450*/  FFMA R133, R83, R91.reuse, R86 ;  /* 0x0000005b53857223 */ /* 0x080fe20000000056 */
[C---:B---3--:R-:W-:Y:S01]  /*8460*/  FFMA R86, R100.reuse, R76, R139 ;  /* 0x0000004c64567223 */ /* 0x048fe2000000008b */
[C---:B------:R-:W-:Y:S01]  /*8470*/  FFMA R88, R100.reuse, R80, R131 ;  /* 0x0000005064587223 */ /* 0x040fe20000000083 */
        /* <DEDUP_REMOVED lines=8> */
[----:B------:R-:W-:Y:S01]  /*8500*/  FFMA R101, R101, R73, R100 ;  /* 0x0000004965657223 */ /* 0x000fe20000000064 */
        /* <DEDUP_REMOVED lines=17> */
[----:B------:R-:W4:Y:S01]  /*8620*/  LDS.128 R100, [R19.X4+UR4+0x2b0] ;  /* 0x0002b00413647984 */ /* 0x000f220008004c00 */
[-C--:B------:R-:W-:Y:S01]  /*8630*/  FFMA R112, R112, R68.reuse, R121 ;  /* 0x0000004470707223 */ /* 0x080fe20000000079 */
[----:B------:R-:W-:Y:S01]  /*8640*/  FFMA R68, R104, R68, R135 ;  /* 0x0000004468447223 */ /* 0x000fe20000000087 */
[C---:B------:R-:W-:Y:S01]  /*8650*/  FFMA R23, R113.reuse, R73, R116 ;  /* 0x0000004971177223 */ /* 0x040fe20000000074 */
[----:B------:R-:W4:Y:S01]  /*8660*/  LDS.128 R96, [R21+0x4b0] ;  /* 0x0004b00015607984 */ /* 0x000f220000000c00 */
[----:B------:R-:W-:Y:S01]  /*8670*/  FFMA R113, R113, R69, R112 ;  /* 0x0000004571717223 */ /* 0x000fe20000000070 */
[C---:B------:R-:W-:Y:S01]  /*8680*/  FFMA R116, R114.reuse, R82, R117 ;  /* 0x0000005272747223 */ /* 0x040fe20000000075 */
[C---:B------:R-:W-:Y:S01]  /*8690*/  FFMA R118, R114.reuse, R74, R23 ;  /* 0x0000004a72767223 */ /* 0x040fe20000000017 */
        /* <DEDUP_REMOVED lines=116> */
[----:B------:R-:W-:Y:S01]  /*8de0*/  FFMA R137, R95, R75, R74 ;  /* 0x0000004b5f897223 */ /* 0x000fe2000000004a */
[C---:B------:R-:W-:Y:S01]  /*8df0*/  FFMA R100, R102.reuse, R86, R73 ;  /* 0x0000005666647223 */ /* 0x040fe20000000049 */
[----:B------:R-:W-:Y:S01]  /*8e00*/  LDS.128 R108, [R19.X4+UR4+0xc0] ;  /* 0x0000c004136c7984 */ /* 0x000fe20008004c00 */
[----:B------:R-:W-:Y:S01]  /*8e10*/  FFMA R102, R102, R90, R101 ;  /* 0x0000005a66667223 */ /* 0x000fe20000000065 */
[-C--:B------:R-:W-:Y:S01]  /*8e20*/  FFMA R129, R99, R103.reuse, R118 ;  /* 0x0000006763817223 */ /* 0x080fe20000000076 */
[-C--:B------:R-:W-:Y:S01]  /*8e30*/  FFMA R141, R87, R103.reuse, R100 ;  /* 0x00000067578d7223 */ /* 0x080fe20000000064 */
[----:B------:R-:W2:Y:S01]  /*8e40*/  LDS.128 R68, [R21+0x6c0] ;  /* 0x0006c00015447984 */ /* 0x000ea20000000c00 */
[-C--:B------:R-:W-:Y:S01]  /*8e50*/  FFMA R139, R91, R103.reuse, R102 ;  /* 0x000000675b8b7223 */ /* 0x080fe20000000066 */
[C---:B-1----:R-:W-:Y:S01]  /*8e60*/  FFMA R102, R112.reuse, R96, R117 ;  /* 0x0000006070667223 */ /* 0x042fe20000000075 */
[C---:B------:R-:W-:Y:S01]  /*8e70*/  FFMA R100, R112.reuse, R92, R119 ;  /* 0x0000005c70647223 */ /* 0x040fe20000000077 */
[----:B------:R-:W1:Y:S01]  /*8e80*/  LDS.128 R76, [R21+0x2c0] ;  /* 0x0002c000154c7984 */ /* 0x000e620000000c00 */
[----:B------:R-:W-:Y:S01]  /*8e90*/  FFMA R131, R95, R103, R116 ;  /* 0x000000675f837223 */ /* 0x000fe20000000074 */
[C---:B------:R-:W-:Y:S01]  /*8ea0*/  FFMA R117, R113.reuse, R97, R102 ;  /* 0x0000006171757223 */ /* 0x040fe20000000066 */
[C---:B------:R-:W-:Y:S01]  /*8eb0*/  FFMA R119, R113.reuse, R93, R100 ;  /* 0x0000005d71777223 */ /* 0x040fe20000000064 */
[----:B------:R-:W3:Y:S01]  /*8ec0*/  LDS.128 R72, [R21+0x4c0] ;  /* 0x0004c00015487984 */ /* 0x000ee20000000c00 */
[C---:B------:R-:W-:Y:S01]  /*8ed0*/  FFMA R116, R112.reuse, R88, R23 ;  /* 0x0000005870747223 */ /* 0x040fe20000000017 */
[-C--:B------:R-:W-:Y:S01]  /*8ee0*/  FFMA R112, R112, R84.reuse, R121 ;  /* 0x0000005470707223 */ /* 0x080fe20000000079 */
[----:B------:R-:W-:Y:S01]  /*8ef0*/  FFMA R84, R104, R84, R135 ;  /* 0x0000005468547223 */ /* 0x000fe20000000087 */
[----:B------:R-:W4:Y:S01]  /*8f00*/  LDS.128 R80, [R21+0xc0] ;  /* 0x0000c00015507984 */ /* 0x000f220000000c00 */
[C---:B------:R-:W-:Y:S01]  /*8f10*/  FFMA R23, R113.reuse, R89, R116 ;  /* 0x0000005971177223 */ /* 0x040fe20000000074 */
[----:B------:R-:W-:Y:S01]  /*8f20*/  FFMA R113, R113, R85, R112 ;  /* 0x0000005571717223 */ /* 0x000fe20000000070 */
[C---:B------:R-:W-:Y:S01]  /*8f30*/  FFMA R116, R114.reuse, R98, R117 ;  /* 0x0000006272747223 */ /* 0x040fe20000000075 */
[----:B------:R-:W4:Y:S01]  /*8f40*/  LDS.128 R100, [R19.X4+UR4+0x2c0] ;  /* 0x0002c00413647984 */ /* 0x000f220008004c00 */
        /* <DEDUP_REMOVED lines=20> */
[----:B------:R-:W-:Y:S01]  /*9090*/  FFMA R98, R106, R98, R97 ;  /* 0x000000626a627223 */ /* 0x000fe20000000061 */
[-C--:B------:R-:W-:Y:S01]  /*90a0*/  FFMA R127, R95, R107.reuse, R94 ;  /* 0x0000006b5f7f7223 */ /* 0x080fe2000000005e */
[C---:B--2---:R-:W-:Y:S02]  /*90b0*/  FFMA R86, R108.reuse, R68, R193 ;  /* 0x000000446c567223 */ /* 0x044fe400000000c1 */
[----:B------:R-:W-:Y:S01]  /*90c0*/  FFMA R125, R99, R107, R98 ;  /* 0x0000006b637d7223 */ /* 0x000fe20000000062 */
[C---:B-1----:R-:W-:Y:S01]  /*90d0*/  FFMA R84, R108.reuse, R76, R191 ;  /* 0x0000004c6c547223 */ /* 0x042fe200000000bf */
[C---:B------:R-:W-:Y:S01]  /*90e0*/  FFMA R89, R109.reuse, R69, R86 ;  /* 0x000000456d597223 */ /* 0x040fe20000000056 */
[----:B------:R-:W-:Y:S01]  /*90f0*/  LDS.128 R104, [R19.X4+UR4+0x46c0] ;  /* 0x0046c00413687984 */ /* 0x000fe20008004c00 */
[----:B---3--:R-:W-:Y:S01]  /*9100*/  FFMA R88, R108, R72, R199 ;  /* 0x000000486c587223 */ /* 0x008fe200000000c7 */
[C---:B------:R-:W-:Y:S01]  /*9110*/  FFMA R93, R109.reuse, R77, R84 ;  /* 0x0000004d6d5d7223 */ /* 0x040fe20000000054 */
[-C--:B------:R-:W-:Y:S01]  /*9120*/  FFMA R92, R70, R110.reuse, R89 ;  /* 0x0000006e465c7223 */ /* 0x080fe20000000059 */
[----:B------:R-:W1:Y:S01]  /*9130*/  LDS.128 R84, [R19.X4+UR4+0x6c0] ;  /* 0x0006c00413547984 */ /* 0x000e620008004c00 */
[----:B------:R-:W-:Y:S01]  /*9140*/  FFMA R91, R109, R73, R88 ;  /* 0x000000496d5b7223 */ /* 0x000fe20000000058 */
[----:B------:R-:W-:Y:S01]  /*9150*/  FFMA R88, R78, R110, R93 ;  /* 0x0000006e4e587223 */ /* 0x000fe2000000005d */
[----:B----4-:R-:W-:Y:S01]  /*9160*/  FFMA R108, R108, R80, R175 ;  /* 0x000000506c6c7223 */ /* 0x010fe200000000af */
        /* <DEDUP_REMOVED lines=12> */
[----:B------:R-:W2:Y:S01]  /*9230*/  LDS.128 R88, [R19.X4+UR4+0x40c0] ;  /* 0x0040c00413587984 */ /* 0x000ea20008004c00 */
        /* <DEDUP_REMOVED lines=17> */
[-C--:B------:R-:W-:Y:S01]  /*9350*/  FFMA R96, R70, R114.reuse, R93 ;  /* 0x0000007246607223 */ /* 0x080fe2000000005d */
[-C--:B------:R-:W-:Y:S01]  /*9360*/  FFMA R94, R74, R114.reuse, R95 ;  /* 0x000000724a5e7223 */ /* 0x080fe2000000005f */
[----:B------:R-:W-:Y:S01]  /*9370*/  FFMA R109, R109, R81, R108 ;  /* 0x000000516d6d7223 */ /* 0x000fe2000000006c */
[-C--:B------:R-:W-:Y:S01]  /*9380*/  FFMA R92, R78, R114.reuse, R113 ;  /* 0x000000724e5c7223 */ /* 0x080fe20000000071 */
        /* <DEDUP_REMOVED lines=14> */
[-C--:B------:R-:W-:Y:S01]  /*9470*/  FFMA R84, R82, R86.reuse, R97 ;  /* 0x0000005652547223 */ /* 0x080fe20000000061 */
[-C--:B------:R-:W-:Y:S01]  /*9480*/  FFMA R94, R70, R86.reuse, R93 ;  /* 0x00000056465e7223 */ /* 0x080fe2000000005d */
[-C--:B------:R-:W-:Y:S01]  /*9490*/  FFMA R92, R74, R86.reuse, R95 ;  /* 0x000000564a5c7223 */ /* 0x080fe2000000005f */
        /* <DEDUP_REMOVED lines=13> */
[-C--:B------:R-:W-:Y:S01]  /*9570*/  FFMA R88, R70, R90.reuse, R85 ;  /* 0x0000005a46587223 */ /* 0x080fe20000000055 */
[-C--:B------:R-:W-:Y:S01]  /*9580*/  FFMA R86, R74, R90.reuse, R87 ;  /* 0x0000005a4a567223 */ /* 0x080fe20000000057 */
[C---:B------:R-:W-:Y:S01]  /*9590*/  FFMA R84, R82.reuse, R90, R93 ;  /* 0x0000005a52547223 */ /* 0x040fe2000000005d */
[----:B------:R-:W-:Y:S01]  /*95a0*/  FFMA R110, R82, R110, R109 ;  /* 0x0000006e526e7223 */ /* 0x000fe2000000006d */
[C---:B------:R-:W-:Y:S01]  /*95b0*/  FFMA R133, R91.reuse, R71, R88 ;  /* 0x000000475b857223 */ /* 0x040fe20000000058 */
[C---:B------:R-:W-:Y:S01]  /*95c0*/  FFMA R137, R91.reuse, R75, R86 ;  /* 0x0000004b5b897223 */ /* 0x040fe20000000056 */
[C---:B---3--:R-:W-:Y:S01]  /*95d0*/  FFMA R86, R100.reuse, R76, R131 ;  /* 0x0000004c64567223 */ /* 0x048fe20000000083 */
        /* <DEDUP_REMOVED lines=8> */
[----:B------:R-:W-:Y:S01]  /*9660*/  FFMA R193, R111, R83, R110 ;  /* 0x000000536fc17223 */ /* 0x000fe2000000006e */
[----:B------:R-:W-:Y:S01]  /*9670*/  FFMA R101, R101, R69, R100 ;  /* 0x0000004565657223 */ /* 0x000fe20000000064 */
[-C--:B------:R-:W-:Y:S01]  /*9680*/  FFMA R116, R78, R102.reuse, R87 ;  /* 0x000000664e747223 */ /* 0x080fe20000000057 */
[-C--:B------:R-:W-:Y:S01]  /*9690*/  FFMA R118, R74, R102.reuse, R85 ;  /* 0x000000664a767223 */ /* 0x080fe20000000055 */
[----:B------:R-:W-:Y:S01]  /*96a0*/  LDS.128 R108, [R19.X4+UR4+0xd0] ;  /* 0x0000d004136c7984 */ /* 0x000fe20008004c00 */
[-C--:B------:R-:W-:Y:S01]  /*96b0*/  FFMA R100, R82, R102.reuse, R89 ;  /* 0x0000006652647223 */ /* 0x080fe20000000059 */
        /* <DEDUP_REMOVED lines=17> */
[-C--:B------:R-:W-:Y:S01]  /*97d0*/  FFMA R116, R74, R114.reuse, R117 ;  /* 0x000000724a747223 */ /* 0x080fe20000000075 */
[----:B------:R-:W4:Y:S01]  /*97e0*/  LDS.128 R100, [R19.X4+UR4+0x2d0] ;  /* 0x0002d00413647984 */ /* 0x000f220008004c00 */
[----:B------:R-:W-:Y:S01]  /*97f0*/  FFMA R113, R113, R81, R112 ;  /* 0x0000005171717223 */ /* 0x000fe20000000070 */
[-C--:B------:R-:W-:Y:S01]  /*9800*/  FFMA R118, R70, R114.reuse, R23 ;  /* 0x0000007246767223 */ /* 0x080fe20000000017 */
[----:B------:R-:W-:Y:S01]  /*9810*/  FFMA R112, R78, R114, R119 ;  /* 0x000000724e707223 */ /* 0x000fe20000000077 */
[----:B------:R-:W-:Y:S01]  /*9820*/  FFMA R68, R104, R68, R123 ;  /* 0x0000004468447223 */ /* 0x000fe2000000007b */
[----:B------:R-:W-:Y:S01]  /*9830*/  FFMA R114, R82, R114, R113 ;  /* 0x0000007252727223 */ /* 0x000fe20000000071 */
[C---:B------:R-:W-:Y:S01]  /*9840*/  FFMA R23, R115.reuse, R71, R118 ;  /* 0x0000004773177223 */ /* 0x040fe20000000076 */
[----:B------:R-:W-:Y:S01]  /*9850*/  FFMA R117, R115, R75, R116 ;  /* 0x0000004b73757223 */ /* 0x000fe20000000074 */
[----:B------:R-:W-:Y:S01]  /*9860*/  FFMA R69, R105, R69, R68 ;  /* 0x0000004569457223 */ /* 0x000fe20000000044 */
[C---:B------:R-:W-:Y:S01]  /*9870*/  FFMA R119, R115.reuse, R79, R112 ;  /* 0x0000004f73777223 */ /* 0x040fe20000000070 */
        /* <DEDUP_REMOVED lines=121> */
[----:B------:R-:W-:Y:S01]  /*a010*/  FFMA R129, R103, R87, R116 ;  /* 0x0000005767817223 */ /* 0x000fe20000000074 */
[----:B------:R-:W4:Y:S01]  /*a020*/  LDS.128 R72, [R21+0x4e0] ;  /* 0x0004e00015487984 */ /* 0x000f220000000c00 */
[C---:B------:R-:W-:Y:S01]  /*a030*/  FFMA R117, R113.reuse, R89, R102 ;  /* 0x0000005971757223 */ /* 0x040fe20000000066 */
[----:B------:R-:W-:Y:S01]  /*a040*/  FFMA R119, R113, R85, R100 ;  /* 0x0000005571777223 */ /* 0x000fe20000000064 */
[C---:B------:R-:W-:Y:S01]  /*a050*/  FFMA R116, R112.reuse, R96, R23 ;  /* 0x0000006070747223 */ /* 0x040fe20000000017 */
[----:B------:R-:W4:Y:S01]  /*a060*/  LDS.128 R100, [R19.X4+UR4+0x2e0] ;  /* 0x0002e00413647984 */ /* 0x000f220008004c00 */
[----:B------:R-:W-:-:S02]  /*a070*/  FFMA R112, R112, R92, R121 ;  /* 0x0000005c70707223 */ /* 0x000fc40000000079 */
[C---:B------:R-:W-:Y:S01]  /*a080*/  FFMA R23, R113.reuse, R97, R116 ;  /* 0x0000006171177223 */ /* 0x040fe20000000074 */
[----:B------:R-:W4:Y:S01]  /*a090*/  LDS.128 R80, [R21+0x6e0] ;  /* 0x0006e00015507984 */ /* 0x000f220000000c00 */
        /* <DEDUP_REMOVED lines=9> */
[----:B------:R-:W-:Y:S01]  /*a130*/  FFMA R85, R105, R85, R84 ;  /* 0x0000005569557223 */ /* 0x000fe20000000054 */
        /* <DEDUP_REMOVED lines=12> */
[----:B---3--:R-:W-:Y:S01]  /*a200*/  FFMA R86, R108, R68, R175 ;  /* 0x000000446c567223 */ /* 0x008fe200000000af */
[C---:B------:R-:W-:Y:S01]  /*a210*/  FFMA R125, R107.reuse, R91, R90 ;  /* 0x0000005b6b7d7223 */ /* 0x040fe2000000005a */
[----:B------:R-:W-:Y:S01]  /*a220*/  FFMA R98, R106, R98, R97 ;  /* 0x000000626a627223 */ /* 0x000fe20000000061 */
[----:B------:R-:W-:Y:S01]  /*a230*/  FFMA R135, R107, R95, R94 ;  /* 0x0000005f6b877223 */ /* 0x000fe2000000005e */
[C---:B-1----:R-:W-:Y:S01]  /*a240*/  FFMA R84, R108.reuse, R76, R187 ;  /* 0x0000004c6c547223 */ /* 0x042fe200000000bb */
[----:B------:R-:W-:Y:S01]  /*a250*/  FFMA R91, R109, R69, R86 ;  /* 0x000000456d5b7223 */ /* 0x000fe20000000056 */
[----:B------:R-:W-:Y:S01]  /*a260*/  FFMA R123, R107, R99, R98 ;  /* 0x000000636b7b7223 */ /* 0x000fe20000000062 */
[----:B----4-:R-:W-:Y:S01]  /*a270*/  FFMA R88, R108, R72, R191 ;  /* 0x000000486c587223 */ /* 0x010fe200000000bf */
[C---:B------:R-:W-:Y:S01]  /*a280*/  FFMA R93, R109.reuse, R77, R84 ;  /* 0x0000004d6d5d7223 */ /* 0x040fe20000000054 */
[C---:B------:R-:W-:Y:S01]  /*a290*/  FFMA R90, R110.reuse, R70, R91 ;  /* 0x000000466e5a7223 */ /* 0x040fe2000000005b */
[----:B------:R-:W1:Y:S01]  /*a2a0*/  LDS.128 R84, [R19.X4+UR4+0x6e0] ;  /* 0x0006e00413547984 */ /* 0x000e620008004c00 */
        /* <DEDUP_REMOVED lines=17> */
[C---:B------:R-:W-:Y:S01]  /*a3c0*/  FFMA R189, R103.reuse, R75, R94 ;  /* 0x0000004b67bd7223 */ /* 0x040fe2000000005e */
[C---:B------:R-:W-:Y:S01]  /*a3d0*/  FFMA R96, R102.reuse, R82, R93 ;  /* 0x0000005266607223 */ /* 0x040fe2000000005d */
[----:B------:R-:W-:Y:S01]  /*a3e0*/  FFMA R102, R102, R78, R101 ;  /* 0x0000004e66667223 */ /* 0x000fe20000000065 */
[C---:B------:R-:W-:Y:S01]  /*a3f0*/  FFMA R193, R103.reuse, R71, R92 ;  /* 0x0000004767c17223 */ /* 0x040fe2000000005c */
[C---:B--2---:R-:W-:Y:S01]  /*a400*/  FFMA R94, R112.reuse, R72, R181 ;  /* 0x00000048705e7223 */ /* 0x044fe200000000b5 */
[C---:B------:R-:W-:Y:S01]  /*a410*/  FFMA R195, R103.reuse, R83, R96 ;  /* 0x0000005367c37223 */ /* 0x040fe20000000060 */
[----:B------:R-:W-:Y:S01]  /*a420*/  FFMA R197, R103, R79, R102 ;  /* 0x0000004f67c57223 */ /* 0x000fe20000000066 */
        /* <DEDUP_REMOVED lines=44> */
[----:B------:R-:W3:Y:S01]  /*a6f0*/  LDS.128 R104, [R19.X4+UR4+0x46e0] ;  /* 0x0046e00413687984 */ /* 0x000ee20008004c00 */
[----:B------:R-:W-:Y:S01]  /*a700*/  FFMA R84, R90, R78, R93 ;  /* 0x0000004e5a547223 */ /* 0x000fe2000000005d */
[C---:B------:R-:W-:Y:S01]  /*a710*/  FFMA R133, R91.reuse, R83, R88 ;  /* 0x000000535b857223 */ /* 0x040fe20000000058 */
[----:B------:R-:W-:Y:S01]  /*a720*/  FFMA R137, R91, R75, R86 ;  /* 0x0000004b5b897223 */ /* 0x000fe20000000056 */
[----:B------:R-:W-:Y:S01]  /*a730*/  FFMA R109, R109, R81, R108 ;  /* 0x000000516d6d7223 */ /* 0x000fe2000000006c */
[C---:B--2---:R-:W-:Y:S01]  /*a740*/  FFMA R86, R100.reuse, R68, R129 ;  /* 0x0000004464567223 */ /* 0x044fe20000000081 */
        /* <DEDUP_REMOVED lines=35> */
[C---:B------:R-:W-:Y:S01]  /*a980*/  FFMA R118, R114.reuse, R82, R23 ;  /* 0x0000005272767223 */ /* 0x040fe20000000017 */
[----:B------:R-:W-:Y:S01]  /*a990*/  FFMA R112, R114, R70, R119 ;  /* 0x0000004672707223 */ /* 0x000fe20000000077 */
[----:B---3--:R-:W-:Y:S01]  /*a9a0*/  FFMA R68, R104, R68, R127 ;  /* 0x0000004468447223 */ /* 0x008fe2000000007f */
[----:B------:R-:W-:Y:S01]  /*a9b0*/  FFMA R114, R114, R78, R113 ;  /* 0x0000004e72727223 */ /* 0x000fe20000000071 */
[C---:B------:R-:W-:Y:S01]  /*a9c0*/  FFMA R117, R115.reuse, R83, R118 ;  /* 0x0000005373757223 */ /* 0x040fe20000000076 */
[----:B------:R-:W-:Y:S01]  /*a9d0*/  FFMA R23, R115, R75, R116 ;  /* 0x0000004b73177223 */ /* 0x000fe20000000074 */
        /* <DEDUP_REMOVED lines=49> */
[C---:B---3--:R-:W-:Y:S01]  /*acf0*/  FFMA R80, R112.reuse, R96, R181 ;  /* 0x0000006070507223 */ /* 0x048fe200000000b5 */
        /* <DEDUP_REMOVED lines=86> */
[----:B--2---:R-:W-:Y:S01]  /*b260*/  FFMA R84, R104, R84, R127 ;  /* 0x0000005468547223 */ /* 0x004fe2000000007f */
[----:B------:R-:W-:Y:S01]  /*b270*/  FFMA R114, R114, R94, R113 ;  /* 0x0000005e72727223 */ /* 0x000fe20000000071 */
[C---:B------:R-:W-:Y:S01]  /*b280*/  FFMA R23, R115.reuse, R99, R118 ;  /* 0x0000006373177223 */ /* 0x040fe20000000076 */
        /* <DEDUP_REMOVED lines=141> */
[----:B------:R-:W-:Y:S01]  /*bb60*/  FFMA R23, R115, R71, R112 ;  /* 0x0000004773177223 */ /* 0x000fe20000000070 */
[----:B------:R-:W-:Y:S01]  /*bb70*/  FFMA R69, R105, R69, R68 ;  /* 0x0000004569457223 */ /* 0x000fe20000000044 */
        /* <DEDUP_REMOVED lines=12> */
[----:B--2---:R-:W-:Y:S01]  /*bc40*/  FFMA R70, R108, R84, R191 ;  /* 0x000000546c467223 */ /* 0x004fe200000000bf */
        /* <DEDUP_REMOVED lines=33> */
[----:B------:R-:W-:Y:S01]  /*be60*/  FFMA R193, R103, R95, R102 ;  /* 0x0000005f67c17223 */ /* 0x000fe20000000066 */
        /* <DEDUP_REMOVED lines=45> */
[----:B------:R-:W2:Y:S01]  /*c140*/  LDS.128 R104, [R19.X4+UR4+0x4710] ;  /* 0x0047100413687984 */ /* 0x000ea20008004c00 */
[C---:B------:R-:W-:Y:S01]  /*c150*/  FFMA R137, R75.reuse, R99, R72 ;  /* 0x000000634b897223 */ /* 0x040fe20000000048 */
[C---:B------:R-:W-:Y:S01]  /*c160*/  FFMA R143, R75.reuse, R91, R70 ;  /* 0x0000005b4b8f7223 */ /* 0x040fe20000000046 */
[----:B------:R-:W-:Y:S01]  /*c170*/  FFMA R171, R75, R95, R68 ;  /* 0x0000005f4bab7223 */ /* 0x000fe20000000044 */
[----:B------:R-:W-:Y:S01]  /*c180*/  FFMA R109, R109, R97, R108 ;  /* 0x000000616d6d7223 */ /* 0x000fe2000000006c */
[C---:B---3--:R-:W-:Y:S01]  /*c190*/  FFMA R68, R100.reuse, R92, R141 ;  /* 0x0000005c64447223 */ /* 0x048fe2000000008d */
        /* <DEDUP_REMOVED lines=22> */
[----:B------:R-:W3:Y:S01]  /*c300*/  LDS.128 R72, [R21+0x320] ;  /* 0x0003200015487984 */ /* 0x000ee20000000c00 */
[C---:B------:R-:W-:Y:S01]  /*c310*/  FFMA R116, R112.reuse, R96, R119 ;  /* 0x0000006070747223 */ /* 0x040fe20000000077 */
[----:B------:R-:W-:Y:S01]  /*c320*/  FFMA R131, R103, R91, R118 ;  /* 0x0000005b67837223 */ /* 0x000fe20000000076 */
[C---:B------:R-:W-:Y:S01]  /*c330*/  FFMA R117, R113.reuse, R89, R102 ;  /* 0x0000005971757223 */ /* 0x040fe20000000066 */
[----:B------:R-:W4:Y:S01]  /*c340*/  LDS.128 R76, [R21+0x520] ;  /* 0x00052000154c7984 */ /* 0x000f220000000c00 */
[C---:B------:R-:W-:Y:S01]  /*c350*/  FFMA R119, R113.reuse, R85, R100 ;  /* 0x0000005571777223 */ /* 0x040fe20000000064 */
[----:B------:R-:W-:Y:S01]  /*c360*/  FFMA R112, R112, R92, R121 ;  /* 0x0000005c70707223 */ /* 0x000fe20000000079 */
[C---:B------:R-:W-:Y:S01]  /*c370*/  FFMA R23, R113.reuse, R97, R116 ;  /* 0x0000006171177223 */ /* 0x040fe20000000074 */
[----:B------:R-:W4:Y:S01]  /*c380*/  LDS.128 R100, [R19.X4+UR4+0x320] ;  /* 0x0003200413647984 */ /* 0x000f220008004c00 */
[C---:B------:R-:W-:Y:S01]  /*c390*/  FFMA R116, R114.reuse, R90, R117 ;  /* 0x0000005a72747223 */ /* 0x040fe20000000075 */
[----:B------:R-:W-:Y:S01]  /*c3a0*/  FFMA R113, R113, R93, R112 ;  /* 0x0000005d71717223 */ /* 0x000fe20000000070 */
[C---:B------:R-:W-:Y:S01]  /*c3b0*/  FFMA R118, R114.reuse, R98, R23 ;  /* 0x0000006272767223 */ /* 0x040fe20000000017 */
[----:B------:R-:W4:Y:S01]  /*c3c0*/  LDS.128 R80, [R21+0x720] ;  /* 0x0007200015507984 */ /* 0x000f220000000c00 */
        /* <DEDUP_REMOVED lines=19> */
[C---:B------:R-:W-:Y:S01]  /*c500*/  FFMA R125, R107.reuse, R91, R90 ;  /* 0x0000005b6b7d7223 */ /* 0x040fe2000000005a */
[----:B------:R-:W-:Y:S01]  /*c510*/  FFMA R98, R106, R98, R97 ;  /* 0x000000626a627223 */ /* 0x000fe20000000061 */
[C---:B-1----:R-:W-:Y:S01]  /*c520*/  FFMA R84, R108.reuse, R68, R197 ;  /* 0x000000446c547223 */ /* 0x042fe200000000c5 */
[C---:B------:R-:W-:Y:S02]  /*c530*/  FFMA R127, R107.reuse, R95, R94 ;  /* 0x0000005f6b7f7223 */ /* 0x040fe4000000005e */
[----:B------:R-:W-:Y:S01]  /*c540*/  FFMA R123, R107, R99, R98 ;  /* 0x000000636b7b7223 */ /* 0x000fe20000000062 */
[C---:B---3--:R-:W-:Y:S01]  /*c550*/  FFMA R86, R108.reuse, R72, R175 ;  /* 0x000000486c567223 */ /* 0x048fe200000000af */
[C---:B------:R-:W-:Y:S01]  /*c560*/  FFMA R93, R109.reuse, R69, R84 ;  /* 0x000000456d5d7223 */ /* 0x040fe20000000054 */
[----:B------:R-:W-:Y:S01]  /*c570*/  LDS.128 R104, [R19.X4+UR4+0x4720] ;  /* 0x0047200413687984 */ /* 0x000fe20008004c00 */
[----:B----4-:R-:W-:Y:S01]  /*c580*/  FFMA R88, R108, R76, R191 ;  /* 0x0000004c6c587223 */ /* 0x010fe200000000bf */
[----:B------:R-:W-:-:S02]  /*c590*/  FFMA R91, R109, R73, R86 ;  /* 0x000000496d5b7223 */ /* 0x000fc40000000056 */
[----:B------:R-:W1:Y:S01]  /*c5a0*/  LDS.128 R84, [R19.X4+UR4+0x720] ;  /* 0x0007200413547984 */ /* 0x000e620008004c00 */
[----:B------:R-:W-:Y:S01]  /*c5b0*/  FFMA R89, R109, R77, R88 ;  /* 0x0000004d6d597223 */ /* 0x000fe20000000058 */
[C---:B------:R-:W-:Y:S01]  /*c5c0*/  FFMA R88, R110.reuse, R70, R93 ;  /* 0x000000466e587223 */ /* 0x040fe2000000005d */
[C---:B------:R-:W-:Y:S02]  /*c5d0*/  FFMA R90, R110.reuse, R74, R91 ;  /* 0x0000004a6e5a7223 */ /* 0x040fe4000000005b */
        /* <DEDUP_REMOVED lines=380> */
[----:B------:R-:W4:Y:S01]  /*dda0*/  LDS.128 R96, [R21+0x750] ;  /* 0x0007500015607984 */ /* 0x000f220000000c00 */
[----:B------:R-:W-:-:S02]  /*ddb0*/  FFMA R112, R112, R76, R121 ;  /* 0x0000004c70707223 */ /* 0x000fc40000000079 */
[C---:B------:R-:W-:Y:S01]  /*ddc0*/  FFMA R23, R113.reuse, R81, R116 ;  /* 0x0000005171177223 */ /* 0x040fe20000000074 */
[----:B------:R-:W4:Y:S01]  /*ddd0*/  LDS.128 R100, [R19.X4+UR4+0x350] ;  /* 0x0003500413647984 */ /* 0x000f220008004c00 */
        /* <DEDUP_REMOVED lines=698> */
[----:B------:R-:W4:Y:S01]  /*10980*/  LDS.128 R100, [R19.X4+UR4+0x3a0] ;  /* 0x0003a00413647984 */ /* 0x000f220008004c00 */
[----:B------:R-:W-:Y:S01]  /*10990*/  FFMA R113, R113, R93, R112 ;  /* 0x0000005d71717223 */ /* 0x000fe20000000070 */
[C---:B------:R-:W-:Y:S01]  /*109a0*/  FFMA R116, R114.reuse, R90, R117 ;  /* 0x0000005a72747223 */ /* 0x040fe20000000075 */
[C---:B------:R-:W-:Y:S01]  /*109b0*/  FFMA R118, R114.reuse, R98, R23 ;  /* 0x0000006272767223 */ /* 0x040fe20000000017 */
[C---:B------:R-:W-:Y:S01]  /*109c0*/  FFMA R112, R114.reuse, R86, R119 ;  /* 0x0000005672707223 */ /* 0x040fe20000000077 */
[----:B------:R-:W-:Y:S01]  /*109d0*/  FFMA R114, R114, R94, R113 ;  /* 0x0000005e72727223 */ /* 0x000fe20000000071 */
[----:B------:R-:W4:Y:S01]  /*109e0*/  LDS.128 R76, [R21+0x7a0] ;  /* 0x0007a000154c7984 */ /* 0x000f220000000c00 */
        /* <DEDUP_REMOVED lines=19> */
[----:B------:R-:W-:Y:S01]  /*10b20*/  LDS.128 R120, [R21+0x5b0] ;  /* 0x0005b00015787984 */ /* 0x000fe20000000c00 */
[C---:B-1----:R-:W-:Y:S01]  /*10b30*/  FFMA R86, R108.reuse, R80, R191 ;  /* 0x000000506c567223 */ /* 0x042fe200000000bf */
[C---:B------:R-:W-:Y:S01]  /*10b40*/  FFMA R105, R107.reuse, R99, R98 ;  /* 0x000000636b697223 */ /* 0x040fe20000000062 */
[----:B------:R-:W-:Y:S01]  /*10b50*/  FFMA R107, R107, R95, R94 ;  /* 0x0000005f6b6b7223 */ /* 0x000fe2000000005e */
[----:B------:R-:W-:Y:S01]  /*10b60*/  LDS.128 R96, [R19.X4+UR4+0x41a0] ;  /* 0x0041a00413607984 */ /* 0x000fe20008004c00 */
[----:B---3--:R-:W-:Y:S01]  /*10b70*/  FFMA R88, R108, R72, R193 ;  /* 0x000000486c587223 */ /* 0x008fe200000000c1 */
[----:B------:R-:W-:-:S02]  /*10b80*/  FFMA R87, R109, R81, R86 ;  /* 0x000000516d577223 */ /* 0x000fc40000000056 */
[----:B------:R-:W-:Y:S01]  /*10b90*/  LDS.128 R116, [R21+0x7b0] ;  /* 0x0007b00015747984 */ /* 0x000fe20000000c00 */
        /* <DEDUP_REMOVED lines=16> */
[C---:B------:R-:W-:Y:S01]  /*10ca0*/  FFMA R85, R101.reuse, R77, R92 ;  /* 0x0000004d65557223 */ /* 0x040fe2000000005c */
[C---:B------:R-:W-:Y:S01]  /*10cb0*/  FFMA R93, R101.reuse, R81, R84 ;  /* 0x00000051655d7223 */ /* 0x040fe20000000054 */
[----:B------:R-:W-:Y:S01]  /*10cc0*/  FFMA R101, R101, R69, R100 ;  /* 0x0000004565657223 */ /* 0x000fe20000000064 */
[----:B------:R-:W-:Y:S01]  /*10cd0*/  FFMA R185, R103, R75, R86 ;  /* 0x0000004b67b97223 */ /* 0x000fe20000000056 */
[----:B--2---:R-:W-:Y:S01]  /*10ce0*/  FFMA R86, R112, R72, R179 ;  /* 0x0000004870567223 */ /* 0x004fe200000000b3 */
[C---:B------:R-:W-:Y:S01]  /*10cf0*/  FFMA R84, R102.reuse, R82, R93 ;  /* 0x0000005266547223 */ /* 0x040fe2000000005d */
        /* <DEDUP_REMOVED lines=12> */
[----:B------:R-:W-:Y:S01]  /*10dc0*/  FFMA R92, R114, R82, R101 ;  /* 0x00000052725c7223 */ /* 0x000fe20000000065 */
[C---:B------:R-:W-:Y:S01]  /*10dd0*/  FFMA R175, R115.reuse, R75, R94 ;  /* 0x0000004b73af7223 */ /* 0x040fe2000000005e */
[----:B------:R-:W-:Y:S01]  /*10de0*/  FFMA R108, R108, R76, R197 ;  /* 0x0000004c6c6c7223 */ /* 0x000fe200000000c5 */
[----:B------:R-:W-:Y:S01]  /*10df0*/  FFMA R100, R114, R78, R93 ;  /* 0x0000004e72647223 */ /* 0x000fe2000000005d */
[----:B------:R-:W-:Y:S01]  /*10e00*/  FFMA R177, R115, R83, R92 ;  /* 0x0000005373b17223 */ /* 0x000fe2000000005c */
[-C--:B------:R-:W-:Y:S01]  /*10e10*/  FFMA R112, R112, R68.reuse, R181 ;  /* 0x0000004470707223 */ /* 0x080fe200000000b5 */
[----:B------:R-:W-:Y:S01]  /*10e20*/  FFMA R109, R109, R77, R108 ;  /* 0x0000004d6d6d7223 */ /* 0x000fe2000000006c */
[----:B------:R-:W-:Y:S01]  /*10e30*/  FFMA R179, R115, R79, R100 ;  /* 0x0000004f73b37223 */ /* 0x000fe20000000064 */
[C---:B-1----:R-:W-:Y:S01]  /*10e40*/  FFMA R92, R88.reuse, R68, R173 ;  /* 0x00000044585c7223 */ /* 0x042fe200000000ad */
        /* <DEDUP_REMOVED lines=25> */
[----:B------:R-:W3:Y:S01]  /*10fe0*/  LDS.128 R92, [R19.X4+UR4+0x47a0] ;  /* 0x0047a004135c7984 */ /* 0x000ee20008004c00 */
[C---:B------:R-:W-:Y:S01]  /*10ff0*/  FFMA R96, R98.reuse, R78, R89 ;  /* 0x0000004e62607223 */ /* 0x040fe20000000059 */
[----:B------:R-:W-:Y:S01]  /*11000*/  FFMA R90, R98, R74, R91 ;  /* 0x0000004a625a7223 */ /* 0x000fe2000000005b */
[----:B------:R-:W-:Y:S01]  /*11010*/  FFMA R211, R99, R71, R88 ;  /* 0x0000004763d37223 */ /* 0x000fe20000000058 */
[----:B------:R-:W-:Y:S01]  /*11020*/  FFMA R113, R113, R69, R112 ;  /* 0x0000004571717223 */ /* 0x000fe20000000070 */
[----:B--2---:R-:W-:Y:S01]  /*11030*/  FFMA R88, R84, R68, R201 ;  /* 0x0000004454587223 */ /* 0x004fe200000000c9 */
[C---:B------:R-:W-:Y:S01]  /*11040*/  FFMA R209, R99.reuse, R79, R96 ;  /* 0x0000004f63d17223 */ /* 0x040fe20000000060 */
[----:B------:R-:W-:Y:S01]  /*11050*/  FFMA R207, R99, R75, R90 ;  /* 0x0000004b63cf7223 */ /* 0x000fe2000000005a */
[----:B------:R-:W-:Y:S01]  /*11060*/  FFMA R98, R98, R82, R97 ;  /* 0x0000005262627223 */ /* 0x000fe20000000061 */
        /* <DEDUP_REMOVED lines=11> */
[-C--:B------:R-:W-:Y:S01]  /*11120*/  FFMA R203, R99, R83.reuse, R98 ;  /* 0x0000005363cb7223 */ /* 0x080fe20000000062 */
[C---:B------:R-:W-:Y:S01]  /*11130*/  FFMA R84, R86.reuse, R70, R97 ;  /* 0x0000004656547223 */ /* 0x040fe20000000061 */
[----:B------:R-:W-:Y:S01]  /*11140*/  LDS.128 R112, [R21+0x3b0] ;  /* 0x0003b00015707984 */ /* 0x000fe20000000c00 */
[C---:B------:R-:W-:Y:S01]  /*11150*/  FFMA R88, R86.reuse, R82, R91 ;  /* 0x0000005256587223 */ /* 0x040fe2000000005b */
[C---:B------:R-:W-:Y:S01]  /*11160*/  FFMA R90, R86.reuse, R74, R89 ;  /* 0x0000004a565a7223 */ /* 0x040fe20000000059 */
[----:B------:R-:W-:Y:S01]  /*11170*/  FFMA R86, R86, R78, R85 ;  /* 0x0000004e56567223 */ /* 0x000fe20000000055 */
[----:B------:R-:W2:Y:S01]  /*11180*/  LDS.128 R96, [R19.X4+UR4+0x1b0] ;  /* 0x0001b00413607984 */ /* 0x000ea20008004c00 */
[C---:B------:R-:W-:Y:S01]  /*11190*/  FFMA R143, R87.reuse, R83, R88 ;  /* 0x00000053578f7223 */ /* 0x040fe20000000058 */
[C---:B-1----:R-:W-:Y:S01]  /*111a0*/  FFMA R88, R100.reuse, R76, R129 ;  /* 0x0000004c64587223 */ /* 0x042fe20000000081 */
[C---:B------:R-:W-:Y:S01]  /*111b0*/  FFMA R169, R87.reuse, R79, R86 ;  /* 0x0000004f57a97223 */ /* 0x040fe20000000056 */
[----:B------:R-:W1:Y:S01]  /*111c0*/  LDS.128 R108, [R21+0x1b0] ;  /* 0x0001b000156c7984 */ /* 0x000e620000000c00 */
[C---:B------:R-:W-:Y:S01]  /*111d0*/  FFMA R171, R87.reuse, R71, R84 ;  /* 0x0000004757ab7223 */ /* 0x040fe20000000054 */
[C---:B------:R-:W-:Y:S01]  /*111e0*/  FFMA R86, R100.reuse, R72, R23 ;  /* 0x0000004864567223 */ /* 0x040fe20000000017 */
[----:B------:R-:W-:Y:S01]  /*111f0*/  FFMA R141, R87, R75, R90 ;  /* 0x0000004b578d7223 */ /* 0x000fe2000000005a */
[C---:B------:R-:W-:Y:S01]  /*11200*/  FFMA R84, R100.reuse, R80, R131 ;  /* 0x0000005064547223 */ /* 0x040fe20000000083 */
[C---:B------:R-:W-:Y:S01]  /*11210*/  FFMA R23, R101.reuse, R77, R88 ;  /* 0x0000004d65177223 */ /* 0x040fe20000000058 */
[-C--:B------:R-:W-:Y:S01]  /*11220*/  FFMA R100, R100, R68.reuse, R133 ;  /* 0x0000004464647223 */ /* 0x080fe20000000085 */
[----:B------:R-:W4:Y:S01]  /*11230*/  LDS.128 R88, [R19.X4+UR4+0x3b0] ;  /* 0x0003b00413587984 */ /* 0x000f220008004c00 */
[C---:B------:R-:W-:Y:S01]  /*11240*/  FFMA R85, R101.reuse, R73, R86 ;  /* 0x0000004965557223 */ /* 0x040fe20000000056 */
[C---:B------:R-:W-:Y:S01]  /*11250*/  FFMA R87, R101.reuse, R81, R84 ;  /* 0x0000005165577223 */ /* 0x040fe20000000054 */
[-C--:B------:R-:W-:Y:S01]  /*11260*/  FFMA R101, R101, R69.reuse, R100 ;  /* 0x0000004565657223 */ /* 0x080fe20000000064 */
[----:B---3--:R-:W-:Y:S01]  /*11270*/  FFMA R68, R92, R68, R107 ;  /* 0x000000445c447223 */ /* 0x008fe2000000006b */
[C---:B------:R-:W-:Y:S01]  /*11280*/  FFMA R86, R102.reuse, R74, R85 ;  /* 0x0000004a66567223 */ /* 0x040fe20000000055 */
[C---:B------:R-:W-:Y:S01]  /*11290*/  FFMA R84, R102.reuse, R82, R87 ;  /* 0x0000005266547223 */ /* 0x040fe20000000057 */
        /* <DEDUP_REMOVED lines=17> */
[----:B------:R-:W-:-:S02]  /*113b0*/  FFMA R139, R95, R75, R74 ;  /* 0x0000004b5f8b7223 */ /* 0x000fc4000000004a */
[----:B------:R-:W-:Y:S01]  /*113c0*/  FFMA R81, R93, R81, R80 ;  /* 0x000000515d517223 */ /* 0x000fe20000000050 */
[----:B------:R-:W-:Y:S01]  /*113d0*/  FFMA R135, R95, R79, R78 ;  /* 0x0000004f5f877223 */ /* 0x000fe2000000004e */
[C---:B--2---:R-:W-:Y:S01]  /*113e0*/  FFMA R70, R96.reuse, R112, R191 ;  /* 0x0000007060467223 */ /* 0x044fe200000000bf */
[----:B------:R-:W-:Y:S01]  /*113f0*/  FFMA R72, R96, R120, R195 ;  /* 0x0000007860487223 */ /* 0x000fe200000000c3 */
[----:B------:R-:W-:Y:S01]  /*11400*/  FFMA R82, R94, R82, R81 ;  /* 0x000000525e527223 */ /* 0x000fe20000000051 */
[C---:B-1----:R-:W-:Y:S01]  /*11410*/  FFMA R68, R96.reuse, R108, R193 ;  /* 0x0000006c60447223 */ /* 0x042fe200000000c1 */
[C---:B------:R-:W-:Y:S01]  /*11420*/  FFMA R75, R97.reuse, R113, R70 ;  /* 0x00000071614b7223 */ /* 0x040fe20000000046 */
[C---:B------:R-:W-:Y:S01]  /*11430*/  FFMA R73, R97.reuse, R121, R72 ;  /* 0x0000007961497223 */ /* 0x040fe20000000048 */
[----:B------:R-:W-:Y:S01]  /*11440*/  FFMA R96, R96, R116, R197 ;  /* 0x0000007460607223 */ /* 0x000fe200000000c5 */
[----:B------:R-:W-:Y:S01]  /*11450*/  FFMA R77, R97, R109, R68 ;  /* 0x0000006d614d7223 */ /* 0x000fe20000000044 */
[C---:B------:R-:W-:Y:S01]  /*11460*/  FFMA R74, R98.reuse, R114, R75 ;  /* 0x00000072624a7223 */ /* 0x040fe2000000004b */
[----:B------:R-:W1:Y:S01]  /*11470*/  LDS.128 R68, [R19.X4+UR4+0x7b0] ;  /* 0x0007b00413447984 */ /* 0x000e620008004c00 */
[C---:B------:R-:W-:Y:S01]  /*11480*/  FFMA R76, R98.reuse, R122, R73 ;  /* 0x0000007a624c7223 */ /* 0x040fe20000000049 */
[----:B------:R-:W-:Y:S01]  /*11490*/  FFMA R72, R98, R110, R77 ;  /* 0x0000006e62487223 */ /* 0x000fe2000000004d */
[----:B------:R-:W-:Y:S01]  /*114a0*/  FFMA R133, R95, R83, R82 ;  /* 0x000000535f857223 */ /* 0x000fe20000000052 */
[C---:B------:R-:W-:Y:S01]  /*114b0*/  FFMA R193, R99.reuse, R115, R74 ;  /* 0x0000007363c17223 */ /* 0x040fe2000000004a */
[C---:B------:R-:W-:Y:S01]  /*114c0*/  FFMA R197, R99.reuse, R123, R76 ;  /* 0x0000007b63c57223 */ /* 0x040fe2000000004c */
[----:B------:R-:W-:Y:S01]  /*114d0*/  FFMA R107, R99, R111, R72 ;  /* 0x0000006f636b7223 */ /* 0x000fe20000000048 */
[C---:B----4-:R-:W-:Y:S01]  /*114e0*/  FFMA R76, R88.reuse, R116, R183 ;  /* 0x00000074584c7223 */ /* 0x050fe200000000b7 */
[C---:B------:R-:W-:Y:S01]  /*114f0*/  FFMA R74, R88.reuse, R120, R185 ;  /* 0x00000078584a7223 */ /* 0x040fe200000000b9 */
[C---:B------:R-:W-:Y:S01]  /*11500*/  FFMA R72, R88.reuse, R112, R187 ;  /* 0x0000007058487223 */ /* 0x040fe200000000bb */
        /* <DEDUP_REMOVED lines=11> */
[----:B------:R-:W-:Y:S01]  /*115c0*/  FFMA R105, R91, R115, R72 ;  /* 0x000000735b697223 */ /* 0x000fe20000000048 */
[C---:B---3--:R-:W-:Y:S01]  /*115d0*/  FFMA R72, R84.reuse, R108, R181 ;  /* 0x0000006c54487223 */ /* 0x048fe200000000b5 */
[C---:B------:R-:W-:Y:S01]  /*115e0*/  FFMA R76, R84.reuse, R116, R179 ;  /* 0x00000074544c7223 */ /* 0x040fe200000000b3 */
[----:B------:R-:W-:Y:S01]  /*115f0*/  FFMA R74, R84, R120, R175 ;  /* 0x00000078544a7223 */ /* 0x000fe200000000af */
[-C--:B------:R-:W-:Y:S01]  /*11600*/  FFMA R90, R90, R110.reuse, R89 ;  /* 0x0000006e5a5a7223 */ /* 0x080fe20000000059 */
        /* <DEDUP_REMOVED lines=8> */
[----:B------:R-:W3:Y:S01]  /*11690*/  LDS.128 R88, [R19.X4+UR4+0x43b0] ;  /* 0x0043b00413587984 */ /* 0x000ee20008004c00 */
[C---:B------:R-:W-:Y:S01]  /*116a0*/  FFMA R199, R87.reuse, R119, R76 ;  /* 0x0000007757c77223 */ /* 0x040fe2000000004c */
[C---:B------:R-:W-:Y:S01]  /*116b0*/  FFMA R131, R87.reuse, R123, R74 ;  /* 0x0000007b57837223 */ /* 0x040fe2000000004a */
[----:B------:R-:W-:Y:S01]  /*116c0*/  FFMA R219, R87, R111, R72 ;  /* 0x0000006f57db7223 */ /* 0x000fe20000000048 */
        /* <DEDUP_REMOVED lines=15> */
[----:B------:R-:W-:Y:S01]  /*117c0*/  FFMA R70, R70, R114, R69 ;  /* 0x0000007246467223 */ /* 0x000fe20000000045 */
[----:B------:R-:W1:Y:S01]  /*117d0*/  LDS.128 R84, [R19.X4+UR4+0x45b0] ;  /* 0x0045b00413547984 */ /* 0x000e620008004c00 */
[C---:B------:R-:W-:Y:S01]  /*117e0*/  FFMA R127, R71.reuse, R123, R72 ;  /* 0x0000007b477f7223 */ /* 0x040fe20000000048 */
[C---:B--2---:R-:W-:Y:S01]  /*117f0*/  FFMA R72, R92.reuse, R120, R207 ;  /* 0x000000785c487223 */ /* 0x044fe200000000cf */
        /* <DEDUP_REMOVED lines=13> */
[----:B------:R-:W-:Y:S01]  /*118d0*/  LDS.128 R96, [R19.X4+UR4+0x1c0] ;  /* 0x0001c00413607984 */ /* 0x000fe20008004c00 */
[----:B------:R-:W-:Y:S01]  /*118e0*/  FFMA R93, R93, R117, R92 ;  /* 0x000000755d5d7223 */ /* 0x000fe2000000005c */
[C---:B------:R-:W-:Y:S01]  /*118f0*/  FFMA R92, R94.reuse, R110, R73 ;  /* 0x0000006e5e5c7223 */ /* 0x040fe20000000049 */
[C---:B------:R-:W-:Y:S01]  /*11900*/  FFMA R187, R95.reuse, R115, R100 ;  /* 0x000000735fbb7223 */ /* 0x040fe20000000064 */
[----:B------:R-:W2:Y:S01]  /*11910*/  LDS.128 R68, [R21+0x3c0] ;  /* 0x0003c00015447984 */ /* 0x000ea20000000c00 */
[----:B------:R-:W-:Y:S01]  /*11920*/  FFMA R94, R94, R118, R93 ;  /* 0x000000765e5e7223 */ /* 0x000fe2000000005d */
[C---:B------:R-:W-:Y:S01]  /*11930*/  FFMA R191, R95.reuse, R111, R92 ;  /* 0x0000006f5fbf7223 */ /* 0x040fe2000000005c */
[C---:B---3--:R-:W-:Y:S01]  /*11940*/  FFMA R100, R88.reuse, R116, R169 ;  /* 0x0000007458647223 */ /* 0x048fe200000000a9 */
        /* <DEDUP_REMOVED lines=10> */
[----:B------:R-:W-:Y:S01]  /*119f0*/  FFMA R183, R95, R123, R102 ;  /* 0x0000007b5fb77223 */ /* 0x000fe20000000066 */
[----:B------:R-:W-:Y:S01]  /*11a00*/  FFMA R89, R89, R109, R88 ;  /* 0x0000006d59597223 */ /* 0x000fe20000000058 */
[----:B------:R-:W4:Y:S01]  /*11a10*/  LDS.128 R92, [R19.X4+UR4+0x3c0] ;  /* 0x0003c004135c7984 */ /* 0x000f220008004c00 */
        /* <DEDUP_REMOVED lines=26> */
[----:B---3--:R-:W-:-:S03]  /*11bc0*/  FFMA R84, R96, R76, R107 ;  /* 0x0000004c60547223 */ /* 0x008fc6000000006b */
[C---:B------:R-:W-:Y:S01]  /*11bd0*/  FFMA R103, R97.reuse, R69, R86 ;  /* 0x0000004561677223 */ /* 0x040fe20000000056 */
[C---:B----4-:R-:W-:Y:S01]  /*11be0*/  FFMA R100, R96.reuse, R72, R197 ;  /* 0x0000004860647223 */ /* 0x050fe200000000c5 */
[C---:B------:R-:W-:Y:S02]  /*11bf0*/  FFMA R107, R97.reuse, R77, R84 ;  /* 0x0000004d616b7223 */ /* 0x040fe40000000054 */
[----:B------:R-:W2:Y:S01]  /*11c00*/  LDS.128 R84, [R19.X4+UR4+0x7c0] ;  /* 0x0007c00413547984 */ /* 0x000ea20008004c00 */
[----:B------:R-:W-:Y:S01]  /*11c10*/  FFMA R96, R96, R80, R215 ;  /* 0x0000005060607223 */ /* 0x000fe200000000d7 */
[C---:B------:R-:W-:Y:S01]  /*11c20*/  FFMA R101, R97.reuse, R73, R100 ;  /* 0x0000004961657223 */ /* 0x040fe20000000064 */
[C---:B------:R-:W-:Y:S02]  /*11c30*/  FFMA R100, R98.reuse, R70, R103 ;  /* 0x0000004662647223 */ /* 0x040fe40000000067 */
        /* <DEDUP_REMOVED lines=8> */
[C---:B------:R-:W-:Y:S01]  /*11cc0*/  FFMA R179, R99.reuse, R83, R98 ;  /* 0x0000005363b37223 */ /* 0x040fe20000000062 */
[C---:B------:R-:W-:Y:S01]  /*11cd0*/  FFMA R98, R92.reuse, R72, R195 ;  /* 0x000000485c627223 */ /* 0x040fe200000000c3 */
[----:B------:R-:W-:Y:S01]  /*11ce0*/  FFMA R92, R92, R76, R217 ;  /* 0x0000004c5c5c7223 */ /* 0x000fe200000000d9 */
        /* <DEDUP_REMOVED lines=43> */
[----:B------:R-:W2:Y:S01]  /*11fa0*/  LDS.128 R124, [R19.X4+UR4+0x45c0] ;  /* 0x0045c004137c7984 */ /* 0x000ea20008004c00 */
[C---:B------:R-:W-:Y:S01]  /*11fb0*/  FFMA R213, R87.reuse, R79, R84 ;  /* 0x0000004f57d57223 */ /* 0x040fe20000000054 */
[C---:B------:R-:W-:Y:S01]  /*11fc0*/  FFMA R211, R87.reuse, R75, R88 ;  /* 0x0000004b57d37223 */ /* 0x040fe20000000058 */
[C---:B------:R-:W-:Y:S01]  /*11fd0*/  FFMA R201, R87.reuse, R71, R86 ;  /* 0x0000004757c97223 */ /* 0x040fe20000000056 */
[C---:B---3--:R-:W-:Y:S01]  /*11fe0*/  FFMA R84, R104.reuse, R76, R191 ;  /* 0x0000004c68547223 */ /* 0x048fe200000000bf */
        /* <DEDUP_REMOVED lines=56> */
[----:B---3--:R-:W-:-:S03]  /*12370*/  FFMA R126, R100, R88, R177 ;  /* 0x00000058647e7223 */ /* 0x008fc600000000b1 */
[C---:B------:R-:W-:Y:S01]  /*12380*/  FFMA R167, R101.reuse, R85, R124 ;  /* 0x0000005565a77223 */ /* 0x040fe2000000007c */
[C---:B----4-:R-:W-:Y:S01]  /*12390*/  FFMA R132, R100.reuse, R92, R175 ;  /* 0x0000005c64847223 */ /* 0x050fe200000000af */
[C---:B------:R-:W-:Y:S02]  /*123a0*/  FFMA R165, R101.reuse, R89, R126 ;  /* 0x0000005965a57223 */ /* 0x040fe4000000007e */
        /* <DEDUP_REMOVED lines=126> */
[C---:B--2---:R-:W-:Y:S01]  /*12b90*/  FFMA R72, R100.reuse, R72, R123 ;  /* 0x0000004864487223 */ /* 0x044fe2000000007b */
[C---:B------:R-:W-:Y:S01]  /*12ba0*/  FFMA R219, R127.reuse, R119, R118 ;  /* 0x000000777fdb7223 */ /* 0x040fe20000000076 */
[----:B------:R-:W-:Y:S01]  /*12bb0*/  FFMA R223, R127, R111, R110 ;  /* 0x0000006f7fdf7223 */ /* 0x000fe2000000006e */
[----:B------:R-:W-:Y:S01]  /*12bc0*/  LDS.128 R112, [R21+0x1e0] ;  /* 0x0001e00015707984 */ /* 0x000fe20000000c00 */
[C---:B------:R-:W-:Y:S01]  /*12bd0*/  FFMA R173, R131.reuse, R99, R128 ;  /* 0x0000006383ad7223 */ /* 0x040fe20000000080 */
[----:B------:R-:W-:Y:S01]  /*12be0*/  FFMA R217, R131, R87, R130 ;  /* 0x0000005783d97223 */ /* 0x000fe20000000082 */
[C---:B------:R-:W-:Y:S01]  /*12bf0*/  FFMA R73, R101.reuse, R73, R72 ;  /* 0x0000004965497223 */ /* 0x040fe20000000048 */
[----:B------:R-:W2:Y:S01]  /*12c00*/  LDS.128 R120, [R19.X4+UR4+0x5e0] ;  /* 0x0005e00413787984 */ /* 0x000ea20008004c00 */
[C---:B------:R-:W-:Y:S01]  /*12c10*/  FFMA R76, R100.reuse, R76, R223 ;  /* 0x0000004c644c7223 */ /* 0x040fe200000000df */
[----:B------:R-:W-:Y:S01]  /*12c20*/  FFMA R80, R100, R80, R219 ;  /* 0x0000005064507223 */ /* 0x000fe200000000db */
[C---:B------:R-:W-:Y:S01]  /*12c30*/  FFMA R74, R102.reuse, R74, R73 ;  /* 0x0000004a664a7223 */ /* 0x040fe20000000049 */
[----:B------:R-:W3:Y:S01]  /*12c40*/  LDS.128 R124, [R19.X4+UR4+0x7e0] ;  /* 0x0007e004137c7984 */ /* 0x000ee20008004c00 */
[C---:B------:R-:W-:Y:S01]  /*12c50*/  FFMA R77, R101.reuse, R77, R76 ;  /* 0x0000004d654d7223 */ /* 0x040fe2000000004c */
[----:B------:R-:W-:Y:S01]  /*12c60*/  FFMA R81, R101, R81, R80 ;  /* 0x0000005165517223 */ /* 0x000fe20000000050 */
[C---:B------:R-:W-:Y:S01]  /*12c70*/  FFMA R75, R103.reuse, R75, R74 ;  /* 0x0000004b674b7223 */ /* 0x040fe2000000004a */
[----:B------:R-:W4:Y:S01]  /*12c80*/  LDS.128 R128, [R19.X4+UR4+0x41e0] ;  /* 0x0041e00413807984 */ /* 0x000f220008004c00 */
[C---:B------:R-:W-:Y:S01]  /*12c90*/  FFMA R78, R102.reuse, R78, R77 ;  /* 0x0000004e664e7223 */ /* 0x040fe2000000004d */
[----:B------:R-:W-:Y:S01]  /*12ca0*/  FFMA R82, R102, R82, R81 ;  /* 0x0000005266527223 */ /* 0x000fe20000000051 */
[----:B------:R-:W-:Y:S01]  /*12cb0*/  FFMA R68, R100, R68, R221 ;  /* 0x0000004464447223 */ /* 0x000fe200000000dd */
[----:B------:R-:W4:Y:S01]  /*12cc0*/  LDS.128 R132, [R19.X4+UR4+0x43e0] ;  /* 0x0043e00413847984 */ /* 0x000f220008004c00 */
[C---:B------:R-:W-:Y:S01]  /*12cd0*/  FFMA R79, R103.reuse, R79, R78 ;  /* 0x0000004f674f7223 */ /* 0x040fe2000000004e */
[----:B------:R-:W-:Y:S01]  /*12ce0*/  FFMA R83, R103, R83, R82 ;  /* 0x0000005367537223 */ /* 0x000fe20000000052 */
[----:B------:R-:W-:Y:S01]  /*12cf0*/  FFMA R69, R101, R69, R68 ;  /* 0x0000004565457223 */ /* 0x000fe20000000044 */
[----:B------:R-:W4:Y:S03]  /*12d00*/  LDS.128 R108, [R19.X4+UR4+0x1e0] ;  /* 0x0001e004136c7984 */ /* 0x000f260008004c00 */
[----:B------:R-:W-:Y:S01]  /*12d10*/  FFMA R70, R102, R70, R69 ;  /* 0x0000004666467223 */ /* 0x000fe20000000045 */
[----:B------:R-:W4:Y:S03]  /*12d20*/  LDS.128 R116, [R19.X4+UR4+0x3e0] ;  /* 0x0003e00413747984 */ /* 0x000f260008004c00 */
[----:B------:R-:W-:Y:S01]  /*12d30*/  FFMA R71, R103, R71, R70 ;  /* 0x0000004767477223 */ /* 0x000fe20000000046 */
[----:B------:R-:W4:Y:S04]  /*12d40*/  LDS.128 R136, [R19.X4+UR4+0x45e0] ;  /* 0x0045e00413887984 */ /* 0x000f280008004c00 */
[----:B------:R-:W4:Y:S01]  /*12d50*/  LDS.128 R140, [R19.X4+UR4+0x47e0] ;  /* 0x0047e004138c7984 */ /* 0x000f220008004c00 */
[C---:B-1----:R-:W-:Y:S01]  /*12d60*/  FFMA R92, R104.reuse, R92, R75 ;  /* 0x0000005c685c7223 */ /* 0x042fe2000000004b */
[C---:B------:R-:W-:Y:S01]  /*12d70*/  FFMA R84, R104.reuse, R84, R79 ;  /* 0x0000005468547223 */ /* 0x040fe2000000004f */
[C---:B------:R-:W-:Y:S01]  /*12d80*/  FFMA R96, R104.reuse, R96, R83 ;  /* 0x0000006068607223 */ /* 0x040fe20000000053 */
[----:B------:R-:W1:Y:S01]  /*12d90*/  LDS.128 R72, [R21+0x3e0] ;  /* 0x0003e00015487984 */ /* 0x000e620000000c00 */
[----:B------:R-:W-:Y:S01]  /*12da0*/  FFMA R88, R104, R88, R71 ;  /* 0x0000005868587223 */ /* 0x000fe20000000047 */
[C---:B------:R-:W-:Y:S01]  /*12db0*/  FFMA R85, R105.reuse, R85, R84 ;  /* 0x0000005569557223 */ /* 0x040fe20000000054 */
[C---:B------:R-:W-:Y:S01]  /*12dc0*/  FFMA R93, R105.reuse, R93, R92 ;  /* 0x0000005d695d7223 */ /* 0x040fe2000000005c */
[C---:B------:R-:W-:Y:S01]  /*12dd0*/  FFMA R97, R105.reuse, R97, R96 ;  /* 0x0000006169617223 */ /* 0x040fe20000000060 */
[----:B------:R-:W-:Y:S01]  /*12de0*/  FFMA R89, R105, R89, R88 ;  /* 0x0000005969597223 */ /* 0x000fe20000000058 */
[C---:B------:R-:W-:Y:S01]  /*12df0*/  FFMA R86, R106.reuse, R86, R85 ;  /* 0x000000566a567223 */ /* 0x040fe20000000055 */
[----:B------:R-:W-:Y:S01]  /*12e00*/  FFMA R94, R106, R94, R93 ;  /* 0x0000005e6a5e7223 */ /* 0x000fe2000000005d */
[----:B--2---:R-:W-:Y:S01]  /*12e10*/  FFMA R76, R120, R112, R199 ;  /* 0x00000070784c7223 */ /* 0x004fe200000000c7 */
[----:B------:R-:W-:Y:S01]  /*12e20*/  FFMA R90, R106, R90, R89 ;  /* 0x0000005a6a5a7223 */ /* 0x000fe20000000059 */
[C---:B------:R-:W-:Y:S01]  /*12e30*/  FFMA R87, R107.reuse, R87, R86 ;  /* 0x000000576b577223 */ /* 0x040fe20000000056 */
[----:B------:R-:W-:Y:S01]  /*12e40*/  FFMA R95, R107, R95, R94 ;  /* 0x0000005f6b5f7223 */ /* 0x000fe2000000005e */
[----:B---3--:R-:W-:Y:S01]  /*12e50*/  FFMA R78, R124, R112, R205 ;  /* 0x000000707c4e7223 */ /* 0x008fe200000000cd */
[----:B------:R-:W-:Y:S01]  /*12e60*/  FFMA R77, R121, R113, R76 ;  /* 0x00000071794d7223 */ /* 0x000fe2000000004c */
[----:B------:R-:W-:Y:S01]  /*12e70*/  FFMA R91, R107, R91, R90 ;  /* 0x0000005b6b5b7223 */ /* 0x000fe2000000005a */
[----:B------:R-:W-:Y:S01]  /*12e80*/  FFMA R98, R106, R98, R97 ;  /* 0x000000626a627223 */ /* 0x000fe20000000061 */
[-C--:B----4-:R-:W-:Y:S01]  /*12e90*/  FFMA R80, R128, R112.reuse, R211 ;  /* 0x0000007080507223 */ /* 0x090fe200000000d3 */
[----:B------:R-:W-:Y:S01]  /*12ea0*/  FFMA R79, R125, R113, R78 ;  /* 0x000000717d4f7223 */ /* 0x000fe2000000004e */
[----:B------:R-:W-:Y:S01]  /*12eb0*/  LDS.128 R100, [R19.X4+UR4+0x47f0] ;  /* 0x0047f00413647984 */ /* 0x000fe20008004c00 */
[----:B------:R-:W-:Y:S01]  /*12ec0*/  FFMA R219, R107, R99, R98 ;  /* 0x000000636bdb7223 */ /* 0x000fe20000000062 */
[----:B------:R-:W-:Y:S01]  /*12ed0*/  FFMA R82, R132, R112, R215 ;  /* 0x0000007084527223 */ /* 0x000fe200000000d7 */
[-C--:B------:R-:W-:Y:S01]  /*12ee0*/  FFMA R81, R129, R113.reuse, R80 ;  /* 0x0000007181517223 */ /* 0x080fe20000000050 */
[-C--:B------:R-:W-:Y:S01]  /*12ef0*/  FFMA R80, R122, R114.reuse, R77 ;  /* 0x000000727a507223 */ /* 0x080fe2000000004d */
[----:B------:R-:W-:Y:S01]  /*12f00*/  LDS.128 R104, [R21+0x1f0] ;  /* 0x0001f00015687984 */ /* 0x000fe20000000c00 */
[-C--:B------:R-:W-:Y:S01]  /*12f10*/  FFMA R83, R133, R113.reuse, R82 ;  /* 0x0000007185537223 */ /* 0x080fe20000000052 */
[----:B------:R-:W-:Y:S01]  /*12f20*/  FFMA R82, R126, R114, R79 ;  /* 0x000000727e527223 */ /* 0x000fe2000000004f */
[-C--:B------:R-:W-:Y:S01]  /*12f30*/  FFMA R68, R108, R112.reuse, R181 ;  /* 0x000000706c447223 */ /* 0x080fe200000000b5 */
[----:B------:R-:W2:Y:S01]  /*12f40*/  LDS.128 R76, [R21+0x5e0] ;  /* 0x0005e000154c7984 */ /* 0x000ea20000000c00 */
        /* <DEDUP_REMOVED lines=9> */
[-C--:B------:R-:W-:Y:S01]  /*12fe0*/  FFMA R85, R137, R113.reuse, R84 ;  /* 0x0000007189557223 */ /* 0x080fe20000000054 */
[-C--:B------:R-:W-:Y:S01]  /*12ff0*/  FFMA R70, R118, R114.reuse, R71 ;  /* 0x0000007276467223 */ /* 0x080fe20000000047 */
[-C--:B------:R-:W-:Y:S01]  /*13000*/  FFMA R84, R130, R114.reuse, R81 ;  /* 0x0000007282547223 */ /* 0x080fe20000000051 */
[----:B------:R-:W-:Y:S01]  /*13010*/  FFMA R113, R141, R113, R112 ;  /* 0x000000718d717223 */ /* 0x000fe20000000070 */
[-C--:B------:R-:W-:Y:S01]  /*13020*/  FFMA R88, R138, R114.reuse, R85 ;  /* 0x000000728a587223 */ /* 0x080fe20000000055 */
[-C--:B------:R-:W-:Y:S01]  /*13030*/  FFMA R215, R111, R115.reuse, R68 ;  /* 0x000000736fd77223 */ /* 0x080fe20000000044 */
[-C--:B------:R-:W-:Y:S01]  /*13040*/  FFMA R181, R119, R115.reuse, R70 ;  /* 0x0000007377b57223 */ /* 0x080fe20000000046 */
[----:B------:R-:W-:Y:S01]  /*13050*/  FFMA R114, R142, R114, R113 ;  /* 0x000000728e727223 */ /* 0x000fe20000000071 */
[-C--:B------:R-:W-:Y:S01]  /*13060*/  FFMA R113, R123, R115.reuse, R80 ;  /* 0x000000737b717223 */ /* 0x080fe20000000050 */
[-C--:B------:R-:W-:Y:S01]  /*13070*/  FFMA R205, R131, R115.reuse, R84 ;  /* 0x0000007383cd7223 */ /* 0x080fe20000000054 */
[----:B------:R-:W-:Y:S01]  /*13080*/  FFMA R189, R139, R115, R88 ;  /* 0x000000738bbd7223 */ /* 0x000fe20000000058 */
[-C--:B-1----:R-:W-:Y:S01]  /*13090*/  FFMA R68, R108, R72.reuse, R179 ;  /* 0x000000486c447223 */ /* 0x082fe200000000b3 */
[-C--:B------:R-:W-:Y:S01]  /*130a0*/  FFMA R70, R116, R72.reuse, R185 ;  /* 0x0000004874467223 */ /* 0x080fe200000000b9 */
[-C--:B------:R-:W-:Y:S01]  /*130b0*/  FFMA R80, R120, R72.reuse, R191 ;  /* 0x0000004878507223 */ /* 0x080fe200000000bf */
[-C--:B------:R-:W-:Y:S01]  /*130c0*/  FFMA R82, R124, R72.reuse, R195 ;  /* 0x000000487c527223 */ /* 0x080fe200000000c3 */
[-C--:B------:R-:W-:Y:S01]  /*130d0*/  FFMA R84, R128, R72.reuse, R201 ;  /* 0x0000004880547223 */ /* 0x080fe200000000c9 */
[-C--:B------:R-:W-:Y:S01]  /*130e0*/  FFMA R86, R132, R72.reuse, R207 ;  /* 0x0000004884567223 */ /* 0x080fe200000000cf */
[-C--:B------:R-:W-:Y:S01]  /*130f0*/  FFMA R88, R136, R72.reuse, R213 ;  /* 0x0000004888587223 */ /* 0x080fe200000000d5 */
[----:B------:R-:W-:Y:S01]  /*13100*/  FFMA R72, R140, R72, R91 ;  /* 0x000000488c487223 */ /* 0x000fe2000000005b */
[-C--:B------:R-:W-:Y:S01]  /*13110*/  FFMA R69, R109, R73.reuse, R68 ;  /* 0x000000496d457223 */ /* 0x080fe20000000044 */
        /* <DEDUP_REMOVED lines=15> */
[----:B------:R-:W1:Y:S01]  /*13210*/  LDS.128 R68, [R21+0x7e0] ;  /* 0x0007e00015447984 */ /* 0x000e620000000c00 */
[-C--:B------:R-:W-:Y:S01]  /*13220*/  FFMA R179, R111, R75.reuse, R72 ;  /* 0x0000004b6fb37223 */ /* 0x080fe20000000048 */
[-C--:B------:R-:W-:Y:S01]  /*13230*/  FFMA R195, R119, R75.reuse, R80 ;  /* 0x0000004b77c37223 */ /* 0x080fe20000000050 */
[-C--:B------:R-:W-:Y:S01]  /*13240*/  FFMA R191, R123, R75.reuse, R82 ;  /* 0x0000004b7bbf7223 */ /* 0x080fe20000000052 */
[-C--:B------:R-:W-:Y:S01]  /*13250*/  FFMA R185, R127, R75.reuse, R84 ;  /* 0x0000004b7fb97223 */ /* 0x080fe20000000054 */
[-C--:B------:R-:W-:Y:S01]  /*13260*/  FFMA R213, R131, R75.reuse, R86 ;  /* 0x0000004b83d57223 */ /* 0x080fe20000000056 */
[-C--:B------:R-:W-:Y:S01]  /*13270*/  FFMA R207, R135, R75.reuse, R88 ;  /* 0x0000004b87cf7223 */ /* 0x080fe20000000058 */
[-C--:B------:R-:W-:Y:S01]  /*13280*/  FFMA R217, R143, R75.reuse, R74 ;  /* 0x0000004b8fd97223 */ /* 0x080fe2000000004a */
[-C--:B--2---:R-:W-:Y:S01]  /*13290*/  FFMA R72, R108, R76.reuse, R175 ;  /* 0x0000004c6c487223 */ /* 0x084fe200000000af */
[-C--:B------:R-:W-:Y:S01]  /*132a0*/  FFMA R74, R116, R76.reuse, R183 ;  /* 0x0000004c744a7223 */ /* 0x080fe200000000b7 */
[-C--:B------:R-:W-:Y:S01]  /*132b0*/  FFMA R80, R120, R76.reuse, R187 ;  /* 0x0000004c78507223 */ /* 0x080fe200000000bb */
[-C--:B------:R-:W-:Y:S01]  /*132c0*/  FFMA R82, R124, R76.reuse, R193 ;  /* 0x0000004c7c527223 */ /* 0x080fe200000000c1 */
[-C--:B------:R-:W-:Y:S01]  /*132d0*/  FFMA R84, R128, R76.reuse, R197 ;  /* 0x0000004c80547223 */ /* 0x080fe200000000c5 */
[-C--:B------:R-:W-:Y:S01]  /*132e0*/  FFMA R86, R132, R76.reuse, R203 ;  /* 0x0000004c84567223 */ /* 0x080fe200000000cb */
[-C--:B------:R-:W-:Y:S01]  /*132f0*/  FFMA R88, R136, R76.reuse, R209 ;  /* 0x0000004c88587223 */ /* 0x080fe200000000d1 */
[----:B------:R-:W-:Y:S01]  /*13300*/  FFMA R76, R140, R76, R95 ;  /* 0x0000004c8c4c7223 */ /* 0x000fe2000000005f */
        /* <DEDUP_REMOVED lines=25> */
[----:B------:R-:W2:Y:S01]  /*134a0*/  LDS.128 R72, [R19.X4+UR4+0x1f0] ;  /* 0x0001f00413487984 */ /* 0x000ea20008004c00 */
[-C--:B-1----:R-:W-:Y:S01]  /*134b0*/  FFMA R108, R108, R68.reuse, R177 ;  /* 0x000000446c6c7223 */ /* 0x082fe200000000b1 */
[-C--:B------:R-:W-:Y:S01]  /*134c0*/  FFMA R116, R116, R68.reuse, R23 ;  /* 0x0000004474747223 */ /* 0x080fe20000000017 */
[-C--:B------:R-:W-:Y:S01]  /*134d0*/  FFMA R120, R120, R68.reuse, R165 ;  /* 0x0000004478787223 */ /* 0x080fe200000000a5 */
[----:B------:R-:W1:Y:S01]  /*134e0*/  LDS.128 R76, [R19.X4+UR4+0x3f0] ;  /* 0x0003f004134c7984 */ /* 0x000e620008004c00 */
[-C--:B------:R-:W-:Y:S01]  /*134f0*/  FFMA R124, R124, R68.reuse, R167 ;  /* 0x000000447c7c7223 */ /* 0x080fe200000000a7 */
[-C--:B------:R-:W-:Y:S01]  /*13500*/  FFMA R128, R128, R68.reuse, R169 ;  /* 0x0000004480807223 */ /* 0x080fe200000000a9 */
[-C--:B------:R-:W-:Y:S01]  /*13510*/  FFMA R132, R132, R68.reuse, R171 ;  /* 0x0000004484847223 */ /* 0x080fe200000000ab */
[----:B------:R-:W3:Y:S01]  /*13520*/  LDS.128 R80, [R19.X4+UR4+0x5f0] ;  /* 0x0005f00413507984 */ /* 0x000ee20008004c00 */
[-C--:B------:R-:W-:Y:S01]  /*13530*/  FFMA R136, R136, R68.reuse, R173 ;  /* 0x0000004488887223 */ /* 0x080fe200000000ad */
[-C--:B------:R-:W-:Y:S01]  /*13540*/  FFMA R109, R109, R69.reuse, R108 ;  /* 0x000000456d6d7223 */ /* 0x080fe2000000006c */
[----:B------:R-:W-:Y:S01]  /*13550*/  FFMA R68, R140, R68, R219 ;  /* 0x000000448c447223 */ /* 0x000fe200000000db */
[----:B------:R-:W4:Y:S01]  /*13560*/  LDS.128 R84, [R19.X4+UR4+0x7f0] ;  /* 0x0007f00413547984 */ /* 0x000f220008004c00 */
[-C--:B------:R-:W-:Y:S01]  /*13570*/  FFMA R117, R117, R69.reuse, R116 ;  /* 0x0000004575757223 */ /* 0x080fe20000000074 */
[-C--:B------:R-:W-:Y:S01]  /*13580*/  FFMA R121, R121, R69.reuse, R120 ;  /* 0x0000004579797223 */ /* 0x080fe20000000078 */
[-C--:B------:R-:W-:Y:S01]  /*13590*/  FFMA R125, R125, R69.reuse, R124 ;  /* 0x000000457d7d7223 */ /* 0x080fe2000000007c */
[----:B------:R-:W4:Y:S01]  /*135a0*/  LDS.128 R88, [R19.X4+UR4+0x41f0] ;  /* 0x0041f00413587984 */ /* 0x000f220008004c00 */
[-C--:B------:R-:W-:Y:S01]  /*135b0*/  FFMA R129, R129, R69.reuse, R128 ;  /* 0x0000004581817223 */ /* 0x080fe20000000080 */
[-C--:B------:R-:W-:Y:S01]  /*135c0*/  FFMA R133, R133, R69.reuse, R132 ;  /* 0x0000004585857223 */ /* 0x080fe20000000084 */
[-C--:B------:R-:W-:Y:S01]  /*135d0*/  FFMA R137, R137, R69.reuse, R136 ;  /* 0x0000004589897223 */ /* 0x080fe20000000088 */
[----:B------:R-:W4:Y:S01]  /*135e0*/  LDS.128 R92, [R19.X4+UR4+0x43f0] ;  /* 0x0043f004135c7984 */ /* 0x000f220008004c00 */
[-C--:B------:R-:W-:Y:S01]  /*135f0*/  FFMA R110, R110, R70.reuse, R109 ;  /* 0x000000466e6e7223 */ /* 0x080fe2000000006d */
[----:B------:R-:W-:Y:S01]  /*13600*/  FFMA R69, R141, R69, R68 ;  /* 0x000000458d457223 */ /* 0x000fe20000000044 */
[-C--:B------:R-:W-:Y:S01]  /*13610*/  FFMA R118, R118, R70.reuse, R117 ;  /* 0x0000004676767223 */ /* 0x080fe20000000075 */
[----:B------:R-:W4:Y:S01]  /*13620*/  LDS.128 R96, [R19.X4+UR4+0x45f0] ;  /* 0x0045f00413607984 */ /* 0x000f220008004c00 */
[-C--:B------:R-:W-:Y:S01]  /*13630*/  FFMA R122, R122, R70.reuse, R121 ;  /* 0x000000467a7a7223 */ /* 0x080fe20000000079 */
[-C--:B------:R-:W-:Y:S01]  /*13640*/  FFMA R126, R126, R70.reuse, R125 ;  /* 0x000000467e7e7223 */ /* 0x080fe2000000007d */
[-C--:B------:R-:W-:Y:S01]  /*13650*/  FFMA R130, R130, R70.reuse, R129 ;  /* 0x0000004682827223 */ /* 0x080fe20000000081 */
[-C--:B------:R-:W-:Y:S01]  /*13660*/  FFMA R134, R134, R70.reuse, R133 ;  /* 0x0000004686867223 */ /* 0x080fe20000000085 */
[-C--:B------:R-:W-:Y:S01]  /*13670*/  FFMA R138, R138, R70.reuse, R137 ;  /* 0x000000468a8a7223 */ /* 0x080fe20000000089 */
[----:B------:R-:W-:Y:S01]  /*13680*/  FFMA R70, R142, R70, R69 ;  /* 0x000000468e467223 */ /* 0x000fe20000000045 */
[----:B------:R-:W-:Y:S01]  /*13690*/  FFMA R23, R111, R71, R110 ;  /* 0x000000476f177223 */ /* 0x000fe2000000006e */
[C---:B------:R-:W-:Y:S01]  /*136a0*/  FFMA R115, R143.reuse, R115, R114 ;  /* 0x000000738f737223 */ /* 0x040fe20000000072 */
[----:B------:R-:W4:Y:S01]  /*136b0*/  LDS.128 R108, [R21+0x3f0] ;  /* 0x0003f000156c7984 */ /* 0x000f220000000c00 */
[-C--:B------:R-:W-:Y:S01]  /*136c0*/  FFMA R143, R143, R71.reuse, R70 ;  /* 0x000000478f8f7223 */ /* 0x080fe20000000046 */
[-C--:B------:R-:W-:Y:S01]  /*136d0*/  FFMA R119, R119, R71.reuse, R118 ;  /* 0x0000004777777223 */ /* 0x080fe20000000076 */
[-C--:B------:R-:W-:Y:S01]  /*136e0*/  FFMA R123, R123, R71.reuse, R122 ;  /* 0x000000477b7b7223 */ /* 0x080fe2000000007a */
[-C--:B------:R-:W-:Y:S01]  /*136f0*/  FFMA R127, R127, R71.reuse, R126 ;  /* 0x000000477f7f7223 */ /* 0x080fe2000000007e */
[-C--:B------:R-:W-:Y:S01]  /*13700*/  FFMA R131, R131, R71.reuse, R130 ;  /* 0x0000004783837223 */ /* 0x080fe20000000082 */
[-C--:B------:R-:W-:Y:S01]  /*13710*/  FFMA R135, R135, R71.reuse, R134 ;  /* 0x0000004787877223 */ /* 0x080fe20000000086 */
[-C--:B--2---:R-:W-:Y:S01]  /*13720*/  FFMA R68, R72, R104.reuse, R215 ;  /* 0x0000006848447223 */ /* 0x084fe200000000d7 */
[----:B------:R-:W-:Y:S01]  /*13730*/  FFMA R139, R139, R71, R138 ;  /* 0x000000478b8b7223 */ /* 0x000fe2000000008a */
[----:B-1----:R-:W-:-:S02]  /*13740*/  FFMA R70, R76, R104, R181 ;  /* 0x000000684c467223 */ /* 0x002fc400000000b5 */
[-C--:B------:R-:W-:Y:S02]  /*13750*/  FFMA R69, R73, R105.reuse, R68 ;  /* 0x0000006949457223 */ /* 0x080fe40000000044 */
[-C--:B------:R-:W-:Y:S02]  /*13760*/  FFMA R71, R77, R105.reuse, R70 ;  /* 0x000000694d477223 */ /* 0x080fe40000000046 */
[----:B------:R-:W-:Y:S01]  /*13770*/  FFMA R136, R74, R106, R69 ;  /* 0x0000006a4a887223 */ /* 0x000fe20000000045 */
[----:B---3--:R-:W-:Y:S01]  /*13780*/  FFMA R112, R80, R104, R113 ;  /* 0x0000006850707223 */ /* 0x008fe20000000071 */
[----:B------:R-:W-:Y:S01]  /*13790*/  FFMA R132, R78, R106, R71 ;  /* 0x0000006a4e847223 */ /* 0x000fe20000000047 */
[-C--:B----4-:R-:W-:Y:S01]  /*137a0*/  FFMA R114, R84, R104.reuse, R211 ;  /* 0x0000006854727223 */ /* 0x090fe200000000d3 */
[----:B------:R-:W1:Y:S01]  /*137b0*/  LDS.128 R68, [R21+0x5f0] ;  /* 0x0005f00015447984 */ /* 0x000e620000000c00 */
[----:B------:R-:W-:Y:S01]  /*137c0*/  FFMA R113, R81, R105, R112 ;  /* 0x0000006951717223 */ /* 0x000fe20000000070 */
[----:B------:R-:W-:Y:S01]  /*137d0*/  FFMA R116, R88, R104, R205 ;  /* 0x0000006858747223 */ /* 0x000fe200000000cd */
[-C--:B------:R-:W-:Y:S01]  /*137e0*/  FFMA R136, R75, R107.reuse, R136 ;  /* 0x0000006b4b887223 */ /* 0x080fe20000000088 */
[----:B------:R-:W-:Y:S01]  /*137f0*/  FFMA R132, R79, R107, R132 ;  /* 0x0000006b4f847223 */ /* 0x000fe20000000084 */
[----:B------:R-:W-:Y:S01]  /*13800*/  FFMA R128, R82, R106, R113 ;  /* 0x0000006a52807223 */ /* 0x000fe20000000071 */
[----:B------:R-:W-:Y:S01]  /*13810*/  FFMA R118, R92, R104, R199 ;  /* 0x000000685c767223 */ /* 0x000fe200000000c7 */
[----:B------:R-:W-:-:S02]  /*13820*/  FFMA R117, R89, R105, R116 ;  /* 0x0000006959757223 */ /* 0x000fc40000000074 */
[----:B------:R-:W-:Y:S01]  /*13830*/  FFMA R128, R83, R107, R128 ;  /* 0x0000006b53807223 */ /* 0x000fe20000000080 */
        /* <DEDUP_REMOVED lines=71> */
[----:B------:R-:W-:-:S01]  /*13cb0*/  FFMA R70, R102, R70, R69 ;  /* 0x0000004666467223 */ /* 0x000fc20000000045 */
[----:B------:R-:W-:Y:S01]  /*13cc0*/  IADD3 R108, P1, R162, UR6, RZ ;  /* 0x00000006a26c7c10 */ /* 0x000fe2000ff3e0ff */
[-C--:B------:R-:W-:Y:S01]  /*13cd0*/  FFMA R138, R75, R71.reuse, R138 ;  /* 0x000000474b8a7223 */ /* 0x080fe2000000008a */
[----:B------:R-:W-:Y:S01]  /*13ce0*/  SEL R22, R22, RZ, !P0 ;  /* 0x000000ff16167207 */ /* 0x000fe20004000000 */
[-C--:B------:R-:W-:Y:S01]  /*13cf0*/  FFMA R134, R79, R71.reuse, R134 ;  /* 0x000000474f867223 */ /* 0x080fe20000000086 */
[----:B------:R-:W-:Y:S01]  /*13d00*/  IADD3 R108, P0, R108, 0x1000, RZ ;  /* 0x000010006c6c7810 */ /* 0x000fe20007f1e0ff */
[-C--:B------:R-:W-:Y:S01]  /*13d10*/  FFMA R130, R83, R71.reuse, R130 ;  /* 0x0000004753827223 */ /* 0x080fe20000000082 */
[----:B------:R-:W-:Y:S01]  /*13d20*/  IADD3.X R109, R163, UR7, RZ, P1, !PT ;  /* 0x00000007a36d7c10 */ /* 0x000fe20008ffe4ff */
[-C--:B------:R-:W-:Y:S01]  /*13d30*/  FFMA R126, R87, R71.reuse, R126 ;  /* 0x00000047577e7223 */ /* 0x080fe2000000007e */
[----:B------:R-:W-:Y:S01]  /*13d40*/  IADD3 R164, P2, R156, UR6, RZ ;  /* 0x000000069ca47c10 */ /* 0x000fe2000ff5e0ff */
[----:B------:R-:W-:Y:S01]  /*13d50*/  FFMA R122, R91, R71, R122 ;  /* 0x000000475b7a7223 */ /* 0x000fe2000000007a */
[----:B------:R-:W-:Y:S01]  /*13d60*/  IADD3.X R109, RZ, R109, RZ, P0, !PT ;  /* 0x0000006dff6d7210 */ /* 0x000fe200007fe4ff */
[-C--:B------:R-:W-:Y:S01]  /*13d70*/  FFMA R118, R95, R71.reuse, R118 ;  /* 0x000000475f767223 */ /* 0x080fe20000000076 */
[----:B------:R-:W-:Y:S01]  /*13d80*/  IADD3 R110, P0, R160, UR6, RZ ;  /* 0x00000006a06e7c10 */ /* 0x000fe2000ff1e0ff */
[-C--:B------:R-:W-:Y:S01]  /*13d90*/  FFMA R114, R99, R71.reuse, R114 ;  /* 0x0000004763727223 */ /* 0x080fe20000000072 */
[----:B------:R-:W-:Y:S01]  /*13da0*/  FFMA R106, R103, R71, R70 ;  /* 0x00000047676a7223 */ /* 0x000fe20000000046 */
[----:B------:R-:W-:Y:S01]  /*13db0*/  LEA R107, R22, R3, 0xf ;  /* 0x00000003166b7211 */ /* 0x000fe200078e78ff */
[----:B------:R-:W1:Y:S01]  /*13dc0*/  LDS.128 R68, [R21+0x7f0] ;  /* 0x0007f00015447984 */ /* 0x000e620000000c00 */
[----:B------:R-:W-:Y:S01]  /*13dd0*/  IADD3 R110, P3, R110, 0x1000, RZ ;  /* 0x000010006e6e7810 */ /* 0x000fe20007f7e0ff */
[----:B------:R-:W-:Y:S01]  /*13de0*/  ULDC.64 UR10, c[0x0][0x118] ;  /* 0x00004600000a7ab9 */ /* 0x000fe20000000a00 */
[----:B------:R-:W-:Y:S01]  /*13df0*/  IADD3.X R142, R157, UR7, RZ, P2, !PT ;  /* 0x000000079d8e7c10 */ /* 0x000fe200097fe4ff */
[----:B------:R-:W-:Y:S06]  /*13e00*/  BAR.SYNC 0x0 ;  /* 0x0000000000007b1d */ /* 0x000fec0000000000 */
[----:B------:R-:W-:Y:S01]  /*13e10*/  IADD3.X R21, R161, UR7, RZ, P0, !PT ;  /* 0x00000007a1157c10 */ /* 0x000fe200087fe4ff */
[----:B------:R-:W-:Y:S01]  /*13e20*/  @!PT LDS RZ, [RZ] ;  /* 0x00000000fffff984 */ /* 0x000fe20000000800 */
[----:B------:R-:W-:Y:S01]  /*13e30*/  @!PT LDS RZ, [RZ] ;  /* 0x00000000fffff984 */ /* 0x000fe20000000800 */
[----:B------:R-:W-:Y:S01]  /*13e40*/  @!PT LDS RZ, [RZ] ;  /* 0x00000000fffff984 */ /* 0x000fe20000000800 */
[----:B------:R2:W-:Y:S01]  /*13e50*/  LDGSTS.E.BYPASS.128 [R107], [R108.64+-0x800], !PT ;  /* 0x000008006c6b7fae */ /* 0x0005e2000f901c4a */
[----:B------:R-:W-:Y:S01]  /*13e60*/  IADD3 R164, P0, R164, 0x1000, RZ ;  /* 0x00001000a4a47810 */ /* 0x000fe20007f1e0ff */
[----:B------:R-:W-:Y:S01]  /*13e70*/  UIADD3 UR5, UR5, 0x1, URZ ;  /* 0x0000000105057890 */ /* 0x000fe2000fffe03f */
[----:B------:R-:W-:-:S02]  /*13e80*/  IADD3 R140, P1, R158, UR6, RZ ;  /* 0x000000069e8c7c10 */ /* 0x000fc4000ff3e0ff */
[----:B------:R-:W-:Y:S01]  /*13e90*/  LEA R115, R22, R4, 0xf ;  /* 0x0000000416737211 */ /* 0x000fe200078e78ff */
[----:B------:R-:W-:Y:S01]  /*13ea0*/  UISETP.GE.AND UP1, UPT, UR5, 0x4, UPT ;  /* 0x000000040500788c */ /* 0x000fe2000bf26270 */
[----:B------:R-:W-:Y:S02]  /*13eb0*/  IADD3.X R111, RZ, R21, RZ, P3, !PT ;  /* 0x00000015ff6f7210 */ /* 0x000fe40001ffe4ff */
[----:B------:R-:W-:Y:S01]  /*13ec0*/  IADD3.X R165, RZ, R142, RZ, P0, !PT ;  /* 0x0000008effa57210 */ /* 0x000fe200007fe4ff */
[----:B------:R-:W-:Y:S01]  /*13ed0*/  USEL UR5, UR5, URZ, !UP1 ;  /* 0x0000003f05057287 */ /* 0x000fe2000c800000 */
[----:B------:R-:W-:Y:S01]  /*13ee0*/  IADD3 R140, P4, R140, 0x1000, RZ ;  /* 0x000010008c8c7810 */ /* 0x000fe20007f9e0ff */
[----:B------:R3:W-:Y:S01]  /*13ef0*/  LDGSTS.E.BYPASS.128 [R115], [R110.64+-0x800], !PT ;  /* 0x000008006e737fae */ /* 0x0007e2000f901c4a */
[----:B------:R-:W-:Y:S01]  /*13f00*/  IADD3.X R141, R159, UR7, RZ, P1, !PT ;  /* 0x000000079f8d7c10 */ /* 0x000fe20008ffe4ff */
[----:B------:R-:W-:Y:S01]  /*13f10*/  USHF.L.U32 UR4, UR5, 0xf, URZ ;  /* 0x0000000f05047899 */ /* 0x000fe2000800063f */
[----:B--2---:R-:W-:-:S02]  /*13f20*/  IADD3 R108, P0, R154, UR6, RZ ;  /* 0x000000069a6c7c10 */ /* 0x004fc4000ff1e0ff */
[----:B------:R-:W-:Y:S01]  /*13f30*/  IADD3 R168, P2, R150, UR6, RZ ;  /* 0x0000000696a87c10 */ /* 0x000fe2000ff5e0ff */
[----:B------:R-:W-:Y:S01]  /*13f40*/  UIADD3 UR8, UR4, 0x20000, URZ ;  /* 0x0002000004087890 */ /* 0x000fe2000fffe03f */
[C---:B------:R-:W-:Y:S02]  /*13f50*/  LEA R21, R22.reuse, R5, 0xf ;  /* 0x0000000516157211 */ /* 0x040fe400078e78ff */
[----:B------:R-:W-:Y:S02]  /*13f60*/  IADD3.X R141, RZ, R141, RZ, P4, !PT ;  /* 0x0000008dff8d7210 */ /* 0x000fe400027fe4ff */
[----:B------:R-:W-:Y:S02]  /*13f70*/  IADD3.X R109, R155, UR7, RZ, P0, !PT ;  /* 0x000000079b6d7c10 */ /* 0x000fe400087fe4ff */
[----:B------:R-:W-:Y:S01]  /*13f80*/  LEA R171, R22, R6, 0xf ;  /* 0x0000000616ab7211 */ /* 0x000fe200078e78ff */
[----:B------:R2:W-:Y:S01]  /*13f90*/  LDGSTS.E.BYPASS.128 [R21], [R140.64+-0x800], !PT ;  /* 0x000008008c157fae */ /* 0x0005e2000f901c4a */
[----:B------:R-:W-:-:S02]  /*13fa0*/  IADD3 R166, P1, R152, UR6, RZ ;  /* 0x0000000698a67c10 */ /* 0x000fc4000ff3e0ff */
[----:B------:R-:W-:Y:S01]  /*13fb0*/  IADD3 R108, P3, R108, 0x1000, RZ ;  /* 0x000010006c6c7810 */ /* 0x000fe20007f7e0ff */
[----:B------:R4:W-:Y:S01]  /*13fc0*/  LDGSTS.E.BYPASS.128 [R171], [R164.64+-0x800], !PT ;  /* 0x00000800a4ab7fae */ /* 0x0009e2000f901c4a */
[----:B------:R-:W-:Y:S01]  /*13fd0*/  IADD3 R168, P0, R168, 0x1000, RZ ;  /* 0x00001000a8a87810 */ /* 0x000fe20007f1e0ff */
[-C--:B-1----:R-:W-:Y:S01]  /*13fe0*/  FFMA R72, R72, R68.reuse, R23 ;  /* 0x0000004448487223 */ /* 0x082fe20000000017 */
[----:B---3--:R-:W-:Y:S01]  /*13ff0*/  IADD3.X R110, R151, UR7, RZ, P2, !PT ;  /* 0x00000007976e7c10 */ /* 0x008fe200097fe4ff */
[-C--:B------:R-:W-:Y:S01]  /*14000*/  FFMA R76, R76, R68.reuse, R119 ;  /* 0x000000444c4c7223 */ /* 0x080fe20000000077 */
[----:B------:R-:W-:Y:S01]  /*14010*/  LEA R173, R22, R7, 0xf ;  /* 0x0000000716ad7211 */ /* 0x000fe200078e78ff */
[-C--:B------:R-:W-:Y:S01]  /*14020*/  FFMA R80, R80, R68.reuse, R123 ;  /* 0x0000004450507223 */ /* 0x080fe2000000007b */
[----:B------:R-:W-:Y:S01]  /*14030*/  IADD3 R166, P4, R166, 0x1000, RZ ;  /* 0x00001000a6a67810 */ /* 0x000fe20007f9e0ff */
[-C--:B------:R-:W-:Y:S01]  /*14040*/  FFMA R84, R84, R68.reuse, R127 ;  /* 0x0000004454547223 */ /* 0x080fe2000000007f */
[----:B------:R-:W-:Y:S01]  /*14050*/  IADD3.X R111, R153, UR7, RZ, P1, !PT ;  /* 0x00000007996f7c10 */ /* 0x000fe20008ffe4ff */
[-C--:B------:R-:W-:Y:S01]  /*14060*/  FFMA R88, R88, R68.reuse, R131 ;  /* 0x0000004458587223 */ /* 0x080fe20000000083 */
[----:B------:R-:W-:Y:S01]  /*14070*/  IADD3.X R109, RZ, R109, RZ, P3, !PT ;  /* 0x0000006dff6d7210 */ /* 0x000fe20001ffe4ff */
[----:B------:R-:W-:Y:S01]  /*14080*/  FFMA R92, R92, R68, R135 ;  /* 0x000000445c5c7223 */ /* 0x000fe20000000087 */
[----:B------:R-:W-:Y:S01]  /*14090*/  IADD3.X R169, RZ, R110, RZ, P0, !PT ;  /* 0x0000006effa97210 */ /* 0x000fe200007fe4ff */
[-C--:B------:R-:W-:Y:S01]  /*140a0*/  FFMA R96, R96, R68.reuse, R139 ;  /* 0x0000004460607223 */ /* 0x080fe2000000008b */
[----:B------:R-:W-:Y:S01]  /*140b0*/  IADD3 R110, P0, R148, UR6, RZ ;  /* 0x00000006946e7c10 */ /* 0x000fe2000ff1e0ff */
[----:B------:R1:W-:Y:S01]  /*140c0*/  LDGSTS.E.BYPASS.128 [R173], [R108.64+-0x800], !PT ;  /* 0x000008006cad7fae */ /* 0x0003e2000f901c4a */
[----:B----4-:R-:W-:Y:S01]  /*140d0*/  IADD3 R164, P2, R58, UR6, RZ ;  /* 0x000000063aa47c10 */ /* 0x010fe2000ff5e0ff */
[----:B------:R-:W-:Y:S01]  /*140e0*/  FFMA R68, R100, R68, R143 ;  /* 0x0000004464447223 */ /* 0x000fe2000000008f */
[----:B------:R-:W-:Y:S01]  /*140f0*/  IADD3.X R167, RZ, R111, RZ, P4, !PT ;  /* 0x0000006fffa77210 */ /* 0x000fe200027fe4ff */
[-C--:B------:R-:W-:Y:S01]  /*14100*/  FFMA R73, R73, R69.reuse, R72 ;  /* 0x0000004549497223 */ /* 0x080fe20000000048 */
[C---:B------:R-:W-:Y:S01]  /*14110*/  LEA R175, R22.reuse, R8, 0xf ;  /* 0x0000000816af7211 */ /* 0x040fe200078e78ff */
[-C--:B------:R-:W-:Y:S01]  /*14120*/  FFMA R77, R77, R69.reuse, R76 ;  /* 0x000000454d4d7223 */ /* 0x080fe2000000004c */
[----:B------:R-:W-:Y:S01]  /*14130*/  IADD3.X R111, R149, UR7, RZ, P0, !PT ;  /* 0x00000007956f7c10 */ /* 0x000fe200087fe4ff */
[----:B------:R-:W-:Y:S01]  /*14140*/  FFMA R81, R81, R69, R80 ;  /* 0x0000004551517223 */ /* 0x000fe20000000050 */
[----:B------:R-:W-:Y:S01]  /*14150*/  LEA R177, R22, R9, 0xf ;  /* 0x0000000916b17211 */ /* 0x000fe200078e78ff */
[----:B------:R3:W-:Y:S01]  /*14160*/  LDGSTS.E.BYPASS.128 [R175], [R166.64+-0x800], !PT ;  /* 0x00000800a6af7fae */ /* 0x0007e2000f901c4a */
[----:B--2---:R-:W-:Y:S01]  /*14170*/  IADD3 R140, P1, R56, UR6, RZ ;  /* 0x00000006388c7c10 */ /* 0x004fe2000ff3e0ff */
[-C--:B------:R-:W-:Y:S01]  /*14180*/  FFMA R85, R85, R69.reuse, R84 ;  /* 0x0000004555557223 */ /* 0x080fe20000000054 */
[----:B------:R-:W-:Y:S01]  /*14190*/  IADD3 R110, P3, R110, 0x1000, RZ ;  /* 0x000010006e6e7810 */ /* 0x000fe20007f7e0ff */
[----:B------:R2:W-:Y:S01]  /*141a0*/  LDGSTS.E.BYPASS.128 [R177], [R168.64+-0x800], !PT ;  /* 0x00000800a8b17fae */ /* 0x0005e2000f901c4a */
[----:B------:R-:W-:Y:S01]  /*141b0*/  IADD3 R164, P0, R164, 0x1000, RZ ;  /* 0x00001000a4a47810 */ /* 0x000fe20007f1e0ff */
[-C--:B------:R-:W-:Y:S01]  /*141c0*/  FFMA R89, R89, R69.reuse, R88 ;  /* 0x0000004559597223 */ /* 0x080fe20000000058 */
[----:B-1----:R-:W-:Y:S01]  /*141d0*/  IADD3.X R108, R59, UR7, RZ, P2, !PT ;  /* 0x000000073b6c7c10 */ /* 0x002fe200097fe4ff */
[-C--:B------:R-:W-:Y:S01]  /*141e0*/  FFMA R93, R93, R69.reuse, R92 ;  /* 0x000000455d5d7223 */ /* 0x080fe2000000005c */
[----:B------:R-:W-:Y:S01]  /*141f0*/  LEA R179, R22, R10, 0xf ;  /* 0x0000000a16b37211 */ /* 0x000fe200078e78ff */
[-C--:B------:R-:W-:Y:S01]  /*14200*/  FFMA R97, R97, R69.reuse, R96 ;  /* 0x0000004561617223 */ /* 0x080fe20000000060 */
[----:B------:R-:W-:Y:S01]  /*14210*/  IADD3 R140, P4, R140, 0x1000, RZ ;  /* 0x000010008c8c7810 */ /* 0x000fe20007f9e0ff */
[----:B------:R-:W-:Y:S01]  /*14220*/  FFMA R69, R101, R69, R68 ;  /* 0x0000004565457223 */ /* 0x000fe20000000044 */
        /* <DEDUP_REMOVED lines=8> */
[----:B--2---:R-:W-:Y:S01]  /*142b0*/  IADD3 R168, P2, R64, UR6, RZ ;  /* 0x0000000640a87c10 */ /* 0x004fe2000ff5e0ff */
[-C--:B------:R-:W-:Y:S01]  /*142c0*/  FFMA R86, R86, R70.reuse, R85 ;  /* 0x0000004656567223 */ /* 0x080fe20000000055 */
[----:B------:R-:W-:Y:S01]  /*142d0*/  IADD3.X R141, RZ, R109, RZ, P4, !PT ;  /* 0x0000006dff8d7210 */ /* 0x000fe200027fe4ff */
[-C--:B------:R-:W-:Y:S01]  /*142e0*/  FFMA R90, R90, R70.reuse, R89 ;  /* 0x000000465a5a7223 */ /* 0x080fe20000000059 */
[----:B------:R-:W-:Y:S01]  /*142f0*/  LEA R181, R22, R11, 0xf ;  /* 0x0000000b16b57211 */ /* 0x000fe200078e78ff */
[-C--:B------:R-:W-:Y:S01]  /*14300*/  FFMA R94, R94, R70.reuse, R93 ;  /* 0x000000465e5e7223 */ /* 0x080fe2000000005d */
[----:B------:R-:W-:Y:S01]  /*14310*/  IADD3.X R109, R61, UR7, RZ, P0, !PT ;  /* 0x000000073d6d7c10 */ /* 0x000fe200087fe4ff */
[----:B------:R-:W-:Y:S01]  /*14320*/  FFMA R98, R98, R70, R97 ;  /* 0x0000004662627223 */ /* 0x000fe20000000061 */
[----:B------:R-:W-:Y:S01]  /*14330*/  LEA R183, R22, R12, 0xf ;  /* 0x0000000c16b77211 */ /* 0x000fe200078e78ff */
[----:B------:R2:W-:Y:S01]  /*14340*/  LDGSTS.E.BYPASS.128 [R181], [R140.64+-0x800], !PT ;  /* 0x000008008cb57fae */ /* 0x0005e2000f901c4a */
[----:B---3--:R-:W-:Y:S01]  /*14350*/  IADD3 R166, P1, R62, UR6, RZ ;  /* 0x000000063ea67c10 */ /* 0x008fe2000ff3e0ff */
[----:B------:R-:W-:Y:S01]  /*14360*/  FFMA R70, R102, R70, R69 ;  /* 0x0000004666467223 */ /* 0x000fe20000000045 */
[----:B------:R-:W-:Y:S01]  /*14370*/  IADD3 R108, P3, R108, 0x1000, RZ ;  /* 0x000010006c6c7810 */ /* 0x000fe20007f7e0ff */
[----:B------:R3:W-:Y:S01]  /*14380*/  LDGSTS.E.BYPASS.128 [R183], [R164.64+-0x800], !PT ;  /* 0x00000800a4b77fae */ /* 0x0007e2000f901c4a */
[----:B------:R-:W-:Y:S01]  /*14390*/  IADD3 R168, P0, R168, 0x1000, RZ ;  /* 0x00001000a8a87810 */ /* 0x000fe20007f1e0ff */
[-C--:B------:R-:W-:Y:S01]  /*143a0*/  FFMA R139, R75, R71.reuse, R74 ;  /* 0x000000474b8b7223 */ /* 0x080fe2000000004a */
[----:B-1----:R-:W-:Y:S01]  /*143b0*/  IADD3.X R110, R65, UR7, RZ, P2, !PT ;  /* 0x00000007416e7c10 */ /* 0x002fe200097fe4ff */
[----:B------:R-:W-:Y:S01]  /*143c0*/  FFMA R135, R79, R71, R78 ;  /* 0x000000474f877223 */ /* 0x000fe2000000004e */
[----:B------:R-:W-:Y:S01]  /*143d0*/  LEA R185, R22, R13, 0xf ;  /* 0x0000000d16b97211 */ /* 0x000fe200078e78ff */
[-C--:B------:R-:W-:Y:S01]  /*143e0*/  FFMA R131, R83, R71.reuse, R82 ;  /* 0x0000004753837223 */ /* 0x080fe20000000052 */
[----:B------:R-:W-:Y:S01]  /*143f0*/  IADD3 R166, P4, R166, 0x1000, RZ ;  /* 0x00001000a6a67810 */ /* 0x000fe20007f9e0ff */
[-C--:B------:R-:W-:Y:S01]  /*14400*/  FFMA R127, R87, R71.reuse, R86 ;  /* 0x00000047577f7223 */ /* 0x080fe20000000056 */
[----:B------:R-:W-:Y:S01]  /*14410*/  IADD3.X R111, R63, UR7, RZ, P1, !PT ;  /* 0x000000073f6f7c10 */ /* 0x000fe20008ffe4ff */
[----:B------:R-:W-:Y:S01]  /*14420*/  FFMA R123, R91, R71, R90 ;  /* 0x000000475b7b7223 */ /* 0x000fe2000000005a */
[----:B------:R-:W-:Y:S01]  /*14430*/  IADD3.X R109, RZ, R109, RZ, P3, !PT ;  /* 0x0000006dff6d7210 */ /* 0x000fe20001ffe4ff */
[----:B------:R-:W-:Y:S01]  /*14440*/  FFMA R119, R95, R71, R94 ;  /* 0x000000475f777223 */ /* 0x000fe2000000005e */
[----:B------:R-:W-:-:S02]  /*14450*/  IADD3.X R169, RZ, R110, RZ, P0, !PT ;  /* 0x0000006effa97210 */ /* 0x000fc400007fe4ff */
[----:B------:R-:W-:Y:S01]  /*14460*/  IADD3 R110, P0, R66, UR6, RZ ;  /* 0x00000006426e7c10 */ /* 0x000fe2000ff1e0ff */
[----:B------:R1:W-:Y:S01]  /*14470*/  LDGSTS.E.BYPASS.128 [R185], [R108.64+-0x800], !PT ;  /* 0x000008006cb97fae */ /* 0x0003e2000f901c4a */
[----:B---3--:R-:W-:Y:S02]  /*14480*/  IADD3 R164, P2, R146, UR6, RZ ;  /* 0x0000000692a47c10 */ /* 0x008fe4000ff5e0ff */
[----:B--2---:R-:W-:Y:S02]  /*14490*/  IADD3 R140, P1, R144, UR6, RZ ;  /* 0x00000006908c7c10 */ /* 0x004fe4000ff3e0ff */
[----:B------:R-:W-:Y:S02]  /*144a0*/  IADD3.X R167, RZ, R111, RZ, P4, !PT ;  /* 0x0000006fffa77210 */ /* 0x000fe400027fe4ff */
[----:B------:R-:W-:Y:S02]  /*144b0*/  LEA R187, R22, R14, 0xf ;  /* 0x0000000e16bb7211 */ /* 0x000fe400078e78ff */
[----:B------:R-:W-:-:S02]  /*144c0*/  IADD3.X R111, R67, UR7, RZ, P0, !PT ;  /* 0x00000007436f7c10 */ /* 0x000fc400087fe4ff */
[----:B------:R-:W-:Y:S01]  /*144d0*/  LEA R189, R22, R15, 0xf ;  /* 0x0000000f16bd7211 */ /* 0x000fe200078e78ff */
[----:B------:R2:W-:Y:S01]  /*144e0*/  LDGSTS.E.BYPASS.128 [R187], [R166.64+-0x800], !PT ;  /* 0x00000800a6bb7fae */ /* 0x0005e2000f901c4a */
[----:B------:R-:W-:Y:S02]  /*144f0*/  IADD3 R110, P3, R110, 0x1000, RZ ;  /* 0x000010006e6e7810 */ /* 0x000fe40007f7e0ff */
[----:B------:R-:W-:Y:S01]  /*14500*/  IADD3 R164, P0, R164, 0x1000, RZ ;  /* 0x00001000a4a47810 */ /* 0x000fe20007f1e0ff */
[----:B------:R3:W-:Y:S01]  /*14510*/  LDGSTS.E.BYPASS.128 [R189], [R168.64+-0x800], !PT ;  /* 0x00000800a8bd7fae */ /* 0x0007e2000f901c4a */
[----:B-1----:R-:W-:Y:S02]  /*14520*/  IADD3.X R108, R147, UR7, RZ, P2, !PT ;  /* 0x00000007936c7c10 */ /* 0x002fe400097fe4ff */
[----:B------:R-:W-:Y:S02]  /*14530*/  IADD3 R140, P4, R140, 0x1000, RZ ;  /* 0x000010008c8c7810 */ /* 0x000fe40007f9e0ff */
[----:B------:R-:W-:-:S02]  /*14540*/  IADD3.X R109, R145, UR7, RZ, P1, !PT ;  /* 0x00000007916d7c10 */ /* 0x000fc40008ffe4ff */
[C---:B------:R-:W-:Y:S02]  /*14550*/  LEA R191, R22.reuse, R16, 0xf ;  /* 0x0000001016bf7211 */ /* 0x040fe400078e78ff */
[----:B------:R-:W-:Y:S02]  /*14560*/  IADD3.X R111, RZ, R111, RZ, P3, !PT ;  /* 0x0000006fff6f7210 */ /* 0x000fe40001ffe4ff */
[----:B------:R-:W-:Y:S02]  /*14570*/  IADD3.X R165, RZ, R108, RZ, P0, !PT ;  /* 0x0000006cffa57210 */ /* 0x000fe400007fe4ff */
[----:B------:R-:W-:Y:S01]  /*14580*/  LEA R193, R22, R17, 0xf ;  /* 0x0000001116c17211 */ /* 0x000fe200078e78ff */
[----:B------:R1:W-:Y:S01]  /*14590*/  LDGSTS.E.BYPASS.128 [R191], [R110.64+-0x800], !PT ;  /* 0x000008006ebf7fae */ /* 0x0003e2000f901c4a */
[----:B------:R-:W-:Y:S02]  /*145a0*/  IADD3.X R141, RZ, R109, RZ, P4, !PT ;  /* 0x0000006dff8d7210 */ /* 0x000fe400027fe4ff */
[----:B------:R-:W-:-:S02]  /*145b0*/  IADD3 R108, P2, R24, UR6, RZ ;  /* 0x00000006186c7c10 */ /* 0x000fc4000ff5e0ff */
[----:B--2---:R-:W-:Y:S01]  /*145c0*/  IADD3 R166, P3, R26, UR6, RZ ;  /* 0x000000061aa67c10 */ /* 0x004fe2000ff7e0ff */
[----:B------:R2:W-:Y:S01]  /*145d0*/  LDGSTS.E.BYPASS.128 [R193], [R140.64+-0x800], !PT ;  /* 0x000008008cc17fae */ /* 0x0005e2000f901c4a */
[----:B---3--:R-:W-:Y:S02]  /*145e0*/  IADD3 R168, P4, R28, UR6, RZ ;  /* 0x000000061ca87c10 */ /* 0x008fe4000ff9e0ff */
[----:B------:R-:W-:Y:S02]  /*145f0*/  IADD3 R142, P1, R30, UR6, RZ ;  /* 0x000000061e8e7c10 */ /* 0x000fe4000ff3e0ff */
[----:B------:R-:W-:Y:S02]  /*14600*/  IADD3 R108, P5, R108, 0x1000, RZ ;  /* 0x000010006c6c7810 */ /* 0x000fe40007fbe0ff */
[----:B------:R-:W-:Y:S02]  /*14610*/  IADD3.X R109, R25, UR7, RZ, P2, !PT ;  /* 0x00000007196d7c10 */ /* 0x000fe400097fe4ff */
[----:B------:R-:W-:-:S02]  /*14620*/  IADD3 R166, P0, R166, 0x1000, RZ ;  /* 0x00001000a6a67810 */ /* 0x000fc40007f1e0ff */
[----:B------:R-:W-:Y:S02]  /*14630*/  IADD3 R168, P2, R168, 0x1000, RZ ;  /* 0x00001000a8a87810 */ /* 0x000fe40007f5e0ff */
[----:B------:R-:W-:Y:S02]  /*14640*/  IADD3.X R167, R27, UR7, RZ, P3, !PT ;  /* 0x000000071ba77c10 */ /* 0x000fe40009ffe4ff */
[----:B-1----:R-:W-:Y:S02]  /*14650*/  IADD3.X R111, R29, UR7, RZ, P4, !PT ;  /* 0x000000071d6f7c10 */ /* 0x002fe4000a7fe4ff */
[----:B------:R-:W-:Y:S02]  /*14660*/  LEA R195, R22, R18, 0xf ;  /* 0x0000001216c37211 */ /* 0x000fe400078e78ff */
[----:B------:R-:W-:Y:S02]  /*14670*/  IADD3 R110, P3, R142, 0x1000, RZ ;  /* 0x000010008e6e7810 */ /* 0x000fe40007f7e0ff */
[----:B--2---:R-:W-:Y:S01]  /*14680*/  IADD3.X R140, R31, UR7, RZ, P1, !PT ;  /* 0x000000071f8c7c10 */ /* 0x004fe20008ffe4ff */
[----:B------:R1:W-:Y:S01]  /*14690*/  LDGSTS.E.BYPASS.128 [R195], [R164.64+-0x800], !PT ;  /* 0x00000800a4c37fae */ /* 0x0003e2000f901c4a */
[----:B------:R-:W-:-:S02]  /*146a0*/  IADD3.X R109, RZ, R109, RZ, P5, !PT ;  /* 0x0000006dff6d7210 */ /* 0x000fc40002ffe4ff */
[----:B------:R-:W-:Y:S01]  /*146b0*/  IADD3.X R167, RZ, R167, RZ, P0, !PT ;  /* 0x000000a7ffa77210 */ /* 0x000fe200007fe4ff */
[----:B------:R-:W0:Y:S01]  /*146c0*/  LDGDEPBAR ;  /* 0x00000000000079af */ /* 0x000e220000000000 */
[----:B------:R-:W-:Y:S02]  /*146d0*/  IADD3.X R169, RZ, R111, RZ, P2, !PT ;  /* 0x0000006fffa97210 */ /* 0x000fe400017fe4ff */
[----:B------:R-:W-:Y:S01]  /*146e0*/  IADD3.X R111, RZ, R140, RZ, P3, !PT ;  /* 0x0000008cff6f7210 */ /* 0x000fe20001ffe4ff */
[----:B------:R2:W-:Y:S01]  /*146f0*/  LDGSTS.E.BYPASS.128 [R107+0x20000], [R108.64+-0x800], !PT ;  /* 0x200008006c6b7fae */ /* 0x0005e2000f901c4a */
[----:B------:R-:W-:Y:S02]  /*14700*/  IADD3 R140, P2, R32, UR6, RZ ;  /* 0x00000006208c7c10 */ /* 0x000fe4000ff5e0ff */
[----:B------:R-:W-:Y:S01]  /*14710*/  IADD3 R141, P4, R36, UR6, RZ ;  /* 0x00000006248d7c10 */ /* 0x000fe2000ff9e0ff */
[----:B------:R3:W-:Y:S01]  /*14720*/  LDGSTS.E.BYPASS.128 [R115+0x20000], [R166.64+-0x800], !PT ;  /* 0x20000800a6737fae */ /* 0x0007e2000f901c4a */
[----:B-1----:R-:W-:-:S02]  /*14730*/  IADD3 R164, P3, R34, UR6, RZ ;  /* 0x0000000622a47c10 */ /* 0x002fc4000ff7e0ff */
[----:B------:R-:W-:Y:S01]  /*14740*/  IADD3 R142, P1, R38, UR6, RZ ;  /* 0x00000006268e7c10 */ /* 0x000fe2000ff3e0ff */
[----:B------:R1:W-:Y:S01]  /*14750*/  LDGSTS.E.BYPASS.128 [R21+0x20000], [R168.64+-0x800], !PT ;  /* 0x20000800a8157fae */ /* 0x0003e2000f901c4a */
[----:B------:R-:W-:Y:S02]  /*14760*/  IADD3 R140, P5, R140, 0x1000, RZ ;  /* 0x000010008c8c7810 */ /* 0x000fe40007fbe0ff */
[----:B------:R-:W-:Y:S01]  /*14770*/  IADD3 R164, P0, R164, 0x1000, RZ ;  /* 0x00001000a4a47810 */ /* 0x000fe20007f1e0ff */
[----:B------:R4:W-:Y:S01]  /*14780*/  LDGSTS.E.BYPASS.128 [R171+0x20000], [R110.64+-0x800], !PT ;  /* 0x200008006eab7fae */ /* 0x0009e2000f901c4a */
[----:B--2---:R-:W-:Y:S02]  /*14790*/  IADD3.X R109, R33, UR7, RZ, P2, !PT ;  /* 0x00000007216d7c10 */ /* 0x004fe400097fe4ff */
[----:B------:R-:W-:Y:S02]  /*147a0*/  IADD3 R108, P2, R141, 0x1000, RZ ;  /* 0x000010008d6c7810 */ /* 0x000fe40007f5e0ff */
[----:B------:R-:W-:-:S02]  /*147b0*/  IADD3.X R107, R35, UR7, RZ, P3, !PT ;  /* 0x00000007236b7c10 */ /* 0x000fc40009ffe4ff */
[----:B------:R-:W-:Y:S02]  /*147c0*/  IADD3.X R141, RZ, R109, RZ, P5, !PT ;  /* 0x0000006dff8d7210 */ /* 0x000fe40002ffe4ff */
[----:B-1----:R-:W-:Y:S02]  /*147d0*/  IADD3.X R21, R37, UR7, RZ, P4, !PT ;  /* 0x0000000725157c10 */ /* 0x002fe4000a7fe4ff */
[----:B------:R-:W-:Y:S01]  /*147e0*/  IADD3.X R165, RZ, R107, RZ, P0, !PT ;  /* 0x0000006bffa57210 */ /* 0x000fe200007fe4ff */
[----:B------:R1:W-:Y:S01]  /*147f0*/  LDGSTS.E.BYPASS.128 [R173+0x20000], [R140.64+-0x800], !PT ;  /* 0x200008008cad7fae */ /* 0x0003e2000f901c4a */
[----:B----4-:R-:W-:Y:S02]  /*14800*/  IADD3 R110, P3, R142, 0x1000, RZ ;  /* 0x000010008e6e7810 */ /* 0x010fe40007f7e0ff */
[----:B------:R-:W-:Y:S01]  /*14810*/  IADD3.X R111, R39, UR7, RZ, P1, !PT ;  /* 0x00000007276f7c10 */ /* 0x000fe20008ffe4ff */
[----:B------:R2:W-:Y:S01]  /*14820*/  LDGSTS.E.BYPASS.128 [R175+0x20000], [R164.64+-0x800], !PT ;  /* 0x20000800a4af7fae */ /* 0x0005e2000f901c4a */
[----:B------:R-:W-:-:S02]  /*14830*/  IADD3.X R109, RZ, R21, RZ, P2, !PT ;  /* 0x00000015ff6d7210 */ /* 0x000fc400017fe4ff */
[----:B------:R-:W-:Y:S02]  /*14840*/  IADD3.X R111, RZ, R111, RZ, P3, !PT ;  /* 0x0000006fff6f7210 */ /* 0x000fe40001ffe4ff */
[----:B---3--:R-:W-:Y:S01]  /*14850*/  IADD3 R166, P2, R40, UR6, RZ ;  /* 0x0000000628a67c10 */ /* 0x008fe2000ff5e0ff */
[----:B------:R3:W-:Y:S01]  /*14860*/  LDGSTS.E.BYPASS.128 [R177+0x20000], [R108.64+-0x800], !PT ;  /* 0x200008006cb17fae */ /* 0x0007e2000f901c4a */
[----:B------:R-:W-:Y:S02]  /*14870*/  IADD3 R168, P3, R42, UR6, RZ ;  /* 0x000000062aa87c10 */ /* 0x000fe4000ff7e0ff */
[----:B------:R-:W-:Y:S01]  /*14880*/  IADD3 R107, P4, R44, UR6, RZ ;  /* 0x000000062c6b7c10 */ /* 0x000fe2000ff9e0ff */
[----:B------:R4:W-:Y:S01]  /*14890*/  LDGSTS.E.BYPASS.128 [R179+0x20000], [R110.64+-0x800], !PT ;  /* 0x200008006eb37fae */ /* 0x0009e2000f901c4a */
[----:B------:R-:W-:Y:S02]  /*148a0*/  IADD3 R21, P1, R46, UR6, RZ ;  /* 0x000000062e157c10 */ /* 0x000fe4000ff3e0ff */
[----:B------:R-:W-:-:S02]  /*148b0*/  IADD3 R166, P5, R166, 0x1000, RZ ;  /* 0x00001000a6a67810 */ /* 0x000fc40007fbe0ff */
[----:B-1----:R-:W-:Y:S02]  /*148c0*/  IADD3.X R141, R41, UR7, RZ, P2, !PT ;  /* 0x00000007298d7c10 */ /* 0x002fe400097fe4ff */
[----:B------:R-:W-:Y:S02]  /*148d0*/  IADD3 R168, P0, R168, 0x1000, RZ ;  /* 0x00001000a8a87810 */ /* 0x000fe40007f1e0ff */
[----:B------:R-:W-:Y:S02]  /*148e0*/  IADD3 R140, P2, R107, 0x1000, RZ ;  /* 0x000010006b8c7810 */ /* 0x000fe40007f5e0ff */
[----:B------:R-:W-:Y:S02]  /*148f0*/  IADD3.X R115, R43, UR7, RZ, P3, !PT ;  /* 0x000000072b737c10 */ /* 0x000fe40009ffe4ff */
[----:B------:R-:W-:Y:S02]  /*14900*/  IADD3.X R107, R45, UR7, RZ, P4, !PT ;  /* 0x000000072d6b7c10 */ /* 0x000fe4000a7fe4ff */
[----:B---3--:R-:W-:-:S02]  /*14910*/  IADD3 R108, P3, R21, 0x1000, RZ ;  /* 0x00001000156c7810 */ /* 0x008fc40007f7e0ff */
[----:B------:R-:W-:Y:S02]  /*14920*/  IADD3.X R21, R47, UR7, RZ, P1, !PT ;  /* 0x000000072f157c10 */ /* 0x000fe40008ffe4ff */
[----:B------:R-:W-:Y:S02]  /*14930*/  IADD3.X R167, RZ, R141, RZ, P5, !PT ;  /* 0x0000008dffa77210 */ /* 0x000fe40002ffe4ff */
[----:B------:R-:W-:Y:S02]  /*14940*/  IADD3.X R169, RZ, R115, RZ, P0, !PT ;  /* 0x00000073ffa97210 */ /* 0x000fe400007fe4ff */
[----:B------:R-:W-:Y:S01]  /*14950*/  IADD3.X R141, RZ, R107, RZ, P2, !PT ;  /* 0x0000006bff8d7210 */ /* 0x000fe200017fe4ff */
[----:B------:R1:W-:Y:S01]  /*14960*/  LDGSTS.E.BYPASS.128 [R181+0x20000], [R166.64+-0x800], !PT ;  /* 0x20000800a6b57fae */ /* 0x0003e2000f901c4a */
[----:B------:R-:W-:Y:S02]  /*14970*/  IADD3.X R109, RZ, R21, RZ, P3, !PT ;  /* 0x00000015ff6d7210 */ /* 0x000fe40001ffe4ff */
[----:B----4-:R-:W-:Y:S01]  /*14980*/  IADD3 R110, P2, R48, UR6, RZ ;  /* 0x00000006306e7c10 */ /* 0x010fe2000ff5e0ff */
[----:B------:R3:W-:Y:S01]  /*14990*/  LDGSTS.E.BYPASS.128 [R183+0x20000], [R168.64+-0x800], !PT ;  /* 0x20000800a8b77fae */ /* 0x0007e2000f901c4a */
[----:B--2---:R-:W-:-:S02]  /*149a0*/  IADD3 R164, P3, R50, UR6, RZ ;  /* 0x0000000632a47c10 */ /* 0x004fc4000ff7e0ff */
[----:B------:R-:W-:Y:S01]  /*149b0*/  IADD3 R107, P4, R52, UR6, RZ ;  /* 0x00000006346b7c10 */ /* 0x000fe2000ff9e0ff */
[----:B------:R3:W-:Y:S01]  /*149c0*/  LDGSTS.E.BYPASS.128 [R185+0x20000], [R140.64+-0x800], !PT ;  /* 0x200008008cb97fae */ /* 0x0007e2000f901c4a */
[----:B------:R-:W-:Y:S01]  /*149d0*/  IADD3 R21, P1, R54, UR6, RZ ;  /* 0x0000000636157c10 */ /* 0x000fe2000ff3e0ff */
[----:B------:R-:W-:Y:S01]  /*149e0*/  UIADD3 UR6, UP2, UR6, 0x200, URZ ;  /* 0x0000020006067890 */ /* 0x000fe2000ff5e03f */
[----:B------:R-:W-:Y:S01]  /*149f0*/  IADD3 R110, P5, R110, 0x1000, RZ ;  /* 0x000010006e6e7810 */ /* 0x000fe20007fbe0ff */
[----:B------:R2:W-:Y:S01]  /*14a00*/  LDGSTS.E.BYPASS.128 [R187+0x20000], [R108.64+-0x800], !PT ;  /* 0x200008006cbb7fae */ /* 0x0005e2000f901c4a */
[----:B------:R-:W-:Y:S02]  /*14a10*/  IADD3.X R111, R49, UR7, RZ, P2, !PT ;  /* 0x00000007316f7c10 */ /* 0x000fe400097fe4ff */
[----:B------:R-:W-:Y:S02]  /*14a20*/  IADD3 R164, P0, R164, 0x1000, RZ ;  /* 0x00001000a4a47810 */ /* 0x000fe40007f1e0ff */
[----:B-1----:R-:W-:-:S02]  /*14a30*/  IADD3 R166, P2, R107, 0x1000, RZ ;  /* 0x000010006ba67810 */ /* 0x002fc40007f5e0ff */
[----:B------:R-:W-:Y:S02]  /*14a40*/  IADD3.X R115, R51, UR7, RZ, P3, !PT ;  /* 0x0000000733737c10 */ /* 0x000fe40009ffe4ff */
[----:B------:R-:W-:Y:S02]  /*14a50*/  IADD3.X R107, R53, UR7, RZ, P4, !PT ;  /* 0x00000007356b7c10 */ /* 0x000fe4000a7fe4ff */
[----:B------:R-:W-:Y:S02]  /*14a60*/  IADD3.X R111, RZ, R111, RZ, P5, !PT ;  /* 0x0000006fff6f7210 */ /* 0x000fe40002ffe4ff */
[----:B--2---:R-:W-:Y:S02]  /*14a70*/  IADD3 R108, P3, R21, 0x1000, RZ ;  /* 0x00001000156c7810 */ /* 0x004fe40007f7e0ff */
[----:B------:R-:W-:Y:S01]  /*14a80*/  IADD3.X R21, R55, UR7, RZ, P1, !PT ;  /* 0x0000000737157c10 */ /* 0x000fe20008ffe4ff */
[----:B------:R3:W-:Y:S01]  /*14a90*/  LDGSTS.E.BYPASS.128 [R189+0x20000], [R110.64+-0x800], !PT ;  /* 0x200008006ebd7fae */ /* 0x0007e2000f901c4a */
[----:B------:R-:W-:Y:S01]  /*14aa0*/  IADD3.X R165, RZ, R115, RZ, P0, !PT ;  /* 0x00000073ffa57210 */ /* 0x000fe200007fe4ff */
[----:B------:R-:W-:Y:S01]  /*14ab0*/  UIADD3.X UR7, URZ, UR7, URZ, UP2, !UPT ;  /* 0x000000073f077290 */ /* 0x000fe200097fe43f */
[----:B------:R-:W-:Y:S01]  /*14ac0*/  IADD3.X R167, RZ, R107, RZ, P2, !PT ;  /* 0x0000006bffa77210 */ /* 0x000fe200017fe4ff */
[----:B------:R-:W-:Y:S01]  /*14ad0*/  FFMA R115, R99, R71, R98 ;  /* 0x0000004763737223 */ /* 0x000fe20000000062 */
[----:B------:R-:W-:Y:S01]  /*14ae0*/  IADD3.X R109, RZ, R21, RZ, P3, !PT ;  /* 0x00000015ff6d7210 */ /* 0x000fe20001ffe4ff */
[----:B------:R3:W-:Y:S01]  /*14af0*/  LDGSTS.E.BYPASS.128 [R191+0x20000], [R164.64+-0x800], !PT ;  /* 0x20000800a4bf7fae */ /* 0x0007e2000f901c4a */
[----:B------:R-:W-:Y:S01]  /*14b00*/  PLOP3.LUT P0, PT, PT, PT, UP0, 0x80, 0x0 ;  /* 0x000000000000781c */ /* 0x000fe20003f0f008 */
[----:B------:R-:W-:Y:S01]  /*14b10*/  UPLOP3.LUT UP0, UPT, UPT, UPT, UPT, 0x40, 0x0 ;  /* 0x000000000000789c */ /* 0x000fe20003f0e870 */
[----:B------:R-:W-:Y:S01]  /*14b20*/  FFMA R107, R103, R71, R70 ;  /* 0x00000047676b7223 */ /* 0x000fe20000000046 */
[----:B------:R3:W-:Y:S04]  /*14b30*/  LDGSTS.E.BYPASS.128 [R193+0x20000], [R166.64+-0x800], !PT ;  /* 0x20000800a6c17fae */ /* 0x0007e8000f901c4a */
[----:B------:R3:W-:Y:S04]  /*14b40*/  LDGSTS.E.BYPASS.128 [R195+0x20000], [R108.64+-0x800], !PT ;  /* 0x200008006cc37fae */ /* 0x0007e8000f901c4a */
[----:B------:R-:W0:Y:S01]  /*14b50*/  LDGDEPBAR ;  /* 0x00000000000079af */ /* 0x000e220000000000 */
[----:B------:R-:W-:-:S04]  /*14b60*/  DEPBAR.LE SB0, 0x6 ;  /* 0x000081800000791a */ /* 0x000fc80000000000 */
[----:B------:R-:W-:Y:S06]  /*14b70*/  BAR.SYNC 0x0 ;  /* 0x0000000000007b1d */ /* 0x000fec0000000000 */
[----:B---3--:R-:W-:Y:S01]  /*14b80*/  @!P0 CALL.REL.NOINC `(.L_x_0) ;  /* 0x0000001000008944 */ /* 0x008fe20003c00000 */
[----:B------:R-:W-:Y:S05]  /*14b90*/  BRA `(.L_x_1) ;  /* 0xfffedb8000007947 */ /* 0x000fea000383ffff */
.L_x_0:
[----:B------:R-:W1:Y:S01]  /*14ba0*/  S2R R3, SR_TID.X ;  /* 0x0000000000037919 */ /* 0x000e620000002100 */
[----:B------:R-:W-:-:S04]  /*14bb0*/  DEPBAR.LE SB0, 0x0 ;  /* 0x000080000000791a */ /* 0x000fc80000000000 */
[----:B------:R-:W-:Y:S02]  /*14bc0*/  MOV R15, 0x4 ;  /* 0x00000004000f7802 */ /* 0x000fe40000000f00 */
[C---:B------:R-:W-:Y:S02]  /*14bd0*/  LOP3.LUT R8, R2.reuse, 0x20, RZ, 0xfc, !PT ;  /* 0x0000002002087812 */ /* 0x040fe400078efcff */
[C---:B------:R-:W-:Y:S02]  /*14be0*/  LOP3.LUT R9, R2.reuse, 0x28, RZ, 0xfc, !PT ;  /* 0x0000002802097812 */ /* 0x040fe400078efcff */
[C---:B------:R-:W-:Y:S02]  /*14bf0*/  LOP3.LUT R10, R2.reuse, 0x30, RZ, 0xfc, !PT ;  /* 0x00000030020a7812 */ /* 0x040fe400078efcff */
[----:B------:R-:W-:Y:S02]  /*14c00*/  LOP3.LUT R12, R2, 0x38, RZ, 0xfc, !PT ;  /* 0x00000038020c7812 */ /* 0x000fe400078efcff */
[----:B-1----:R-:W-:-:S02]  /*14c10*/  SHF.R.U32.HI R5, RZ, 0x4, R3 ;  /* 0x00000004ff057819 */ /* 0x002fc40000011603 */
[----:B------:R-:W-:Y:S02]  /*14c20*/  SHF.L.U32 R13, R3, 0x2, RZ ;  /* 0x00000002030d7819 */ /* 0x000fe400000006ff */
[----:B------:R-:W-:Y:S02]  /*14c30*/  SGXT.U32 R5, R5, 0x3 ;  /* 0x000000030505781a */ /* 0x000fe40000000000 */
[----:B------:R-:W-:Y:S02]  /*14c40*/  LOP3.LUT R13, R0, 0x3c, R13, 0xf8, !PT ;  /* 0x0000003c000d7812 */ /* 0x000fe400078ef80d */
[----:B------:R-:W-:Y:S01]  /*14c50*/  LOP3.LUT R3, R2, 0x18, RZ, 0xfc, !PT ;  /* 0x0000001802037812 */ /* 0x000fe200078efcff */
[----:B------:R-:W-:Y:S01]  /*14c60*/  IMAD R20, R5, 0x110, R20 ;  /* 0x0000011005147824 */ /* 0x000fe200078e0214 */
[----:B------:R-:W-:Y:S06]  /*14c70*/  BAR.SYNC 0x0 ;  /* 0x0000000000007b1d */ /* 0x000fec0000000000 */
[----:B------:R-:W-:Y:S01]  /*14c80*/  SHF.L.U32 R0, R20, 0x2, RZ ;  /* 0x0000000214007819 */ /* 0x000fe200000006ff */
[----:B------:R-:W-:Y:S01]  /*14c90*/  STS.128 [R20.X4], R136 ;  /* 0x0000008814007388 */ /* 0x000fe20000004c00 */
[----:B------:R-:W-:-:S02]  /*14ca0*/  ISETP.GE.AND P0, PT, R13, 0x80, PT ;  /* 0x000000800d00780c */ /* 0x000fc40003f06270 */
[C---:B------:R-:W-:Y:S01]  /*14cb0*/  LEA R4, R2.reuse, R13, 0x7 ;  /* 0x0000000d02047211 */ /* 0x040fe200078e38ff */
[----:B------:R-:W-:Y:S01]  /*14cc0*/  IMAD R14, R5, -0x330, R0 ;  /* 0xfffffcd0050e7824 */ /* 0x000fe200078e0200 */
[----:B------:R-:W-:Y:S01]  /*14cd0*/  STS.128 [R20.X4+0x110], R132 ;  /* 0x0001108414007388 */ /* 0x000fe20000004c00 */
[C---:B------:R-:W-:Y:S02]  /*14ce0*/  LOP3.LUT R0, R2.reuse, 0x8, RZ, 0xfc, !PT ;  /* 0x0000000802007812 */ /* 0x040fe400078efcff */
[----:B------:R-:W-:Y:S01]  /*14cf0*/  ISETP.LT.AND P1, PT, R2, c[0x0][0x178], !P0 ;  /* 0x00005e0002007a0c */ /* 0x000fe20004721270 */
[----:B------:R-:W-:Y:S01]  /*14d00*/  STS.128 [R20.X4+0x220], R128 ;  /* 0x0002208014007388 */ /* 0x000fe20000004c00 */
[----:B------:R-:W-:Y:S01]  /*14d10*/  ISETP.LT.AND P2, PT, R0, c[0x0][0x178], !P0 ;  /* 0x00005e0000007a0c */ /* 0x000fe20004741270 */
[----:B------:R-:W-:Y:S01]  /*14d20*/  IMAD.WIDE R4, R4, R15, c[0x0][0x170] ;  /* 0x00005c0004047625 */ /* 0x000fe200078e020f */
[----:B------:R-:W-:Y:S01]  /*14d30*/  LEA R6, R0, R13, 0x7 ;  /* 0x0000000d00067211 */ /* 0x000fe200078e38ff */
[----:B------:R-:W-:Y:S01]  /*14d40*/  STS.128 [R20.X4+0x330], R124 ;  /* 0x0003307c14007388 */ /* 0x000fe20000004c00 */
[----:B------:R-:W-:-:S03]  /*14d50*/  LOP3.LUT R0, R2, 0x10, RZ, 0xfc, !PT ;  /* 0x0000001002007812 */ /* 0x000fc600078efcff */
[----:B------:R-:W-:Y:S06]  /*14d60*/  BAR.SYNC 0x0 ;  /* 0x0000000000007b1d */ /* 0x000fec0000000000 */
[----:B------:R-:W1:Y:S01]  /*14d70*/  LDS.128 R16, [R14] ;  /* 0x000000000e107984 */ /* 0x000e620000000c00 */
[----:B------:R-:W-:Y:S01]  /*14d80*/  IMAD.WIDE R6, R6, R15, c[0x0][0x170] ;  /* 0x00005c0006067625 */ /* 0x000fe200078e020f */
[----:B------:R-:W-:Y:S02]  /*14d90*/  ISETP.LT.AND P3, PT, R8, c[0x0][0x178], !P0 ;  /* 0x00005e0008007a0c */ /* 0x000fe40004761270 */
[----:B------:R-:W2:Y:S01]  /*14da0*/  LDS.128 R24, [R14+0x880] ;  /* 0x000880000e187984 */ /* 0x000ea20000000c00 */
[----:B------:R-:W-:-:S02]  /*14db0*/  LEA R2, R0, R13, 0x7 ;  /* 0x0000000d00027211 */ /* 0x000fc400078e38ff */
[C---:B------:R-:W-:Y:S01]  /*14dc0*/  ISETP.LT.AND P4, PT, R9.reuse, c[0x0][0x178], !P0 ;  /* 0x00005e0009007a0c */ /* 0x040fe20004781270 */
[----:B------:R-:W3:Y:S01]  /*14dd0*/  LDS.128 R28, [R14+0x1100] ;  /* 0x001100000e1c7984 */ /* 0x000ee20000000c00 */
[C---:B------:R-:W-:Y:S02]  /*14de0*/  ISETP.LT.AND P5, PT, R10.reuse, c[0x0][0x178], !P0 ;  /* 0x00005e000a007a0c */ /* 0x040fe400047a1270 */
[-C--:B------:R-:W-:Y:S01]  /*14df0*/  LEA R9, R9, R13.reuse, 0x7 ;  /* 0x0000000d09097211 */ /* 0x080fe200078e38ff */
[----:B------:R-:W4:Y:S01]  /*14e00*/  LDS.128 R32, [R14+0x1980] ;  /* 0x001980000e207984 */ /* 0x000f220000000c00 */
[----:B------:R-:W-:-:S03]  /*14e10*/  LEA R10, R10, R13, 0x7 ;  /* 0x0000000d0a0a7211 */ /* 0x000fc600078e38ff */
[----:B------:R-:W-:Y:S06]  /*14e20*/  BAR.SYNC 0x0 ;  /* 0x0000000000007b1d */ /* 0x000fec0000000000 */
[----:B------:R-:W-:Y:S01]  /*14e30*/  STS.128 [R20.X4], R120 ;  /* 0x0000007814007388 */ /* 0x000fe20000004c00 */
[----:B------:R-:W-:-:S03]  /*14e40*/  IMAD.WIDE R10, R10, R15, c[0x0][0x170] ;  /* 0x00005c000a0a7625 */ /* 0x000fc600078e020f */
[----:B------:R-:W-:Y:S04]  /*14e50*/  STS.128 [R20.X4+0x110], R116 ;  /* 0x0001107414007388 */ /* 0x000fe80000004c00 */
[----:B------:R-:W-:Y:S04]  /*14e60*/  STS.128 [R20.X4+0x220], R112 ;  /* 0x0002207014007388 */ /* 0x000fe80000004c00 */
[----:B------:R-:W-:Y:S04]  /*14e70*/  STS.128 [R20.X4+0x330], R104 ;  /* 0x0003306814007388 */ /* 0x000fe80000004c00 */
[----:B------:R-:W-:Y:S06]  /*14e80*/  BAR.SYNC 0x0 ;  /* 0x0000000000007b1d */ /* 0x000fec0000000000 */
[----:B------:R-:W4:Y:S04]  /*14e90*/  LDS.128 R36, [R14] ;  /* 0x000000000e247984 */ /* 0x000f280000000c00 */
[----:B------:R-:W4:Y:S04]  /*14ea0*/  LDS.128 R40, [R14+0x880] ;  /* 0x000880000e287984 */ /* 0x000f280000000c00 */
[----:B------:R-:W4:Y:S04]  /*14eb0*/  LDS.128 R44, [R14+0x1100] ;  /* 0x001100000e2c7984 */ /* 0x000f280000000c00 */
[----:B-1----:R1:W-:Y:S01]  /*14ec0*/  @P1 STG.E.128 [R4.64], R16 ;  /* 0x0000001004001986 */ /* 0x0023e2000c101d0a */
[----:B------:R-:W-:-:S03]  /*14ed0*/  ISETP.LT.AND P1, PT, R0, c[0x0][0x178], !P0 ;  /* 0x00005e0000007a0c */ /* 0x000fc60004721270 */
[----:B--2---:R2:W-:Y:S01]  /*14ee0*/  @P2 STG.E.128 [R6.64], R24 ;  /* 0x0000001806002986 */ /* 0x0045e2000c101d0a */
[C---:B------:R-:W-:Y:S02]  /*14ef0*/  ISETP.LT.AND P2, PT, R3.reuse, c[0x0][0x178], !P0 ;  /* 0x00005e0003007a0c */ /* 0x040fe40004741270 */
[----:B------:R-:W-:Y:S02]  /*14f00*/  ISETP.LT.AND P0, PT, R12, c[0x0][0x178], !P0 ;  /* 0x00005e000c007a0c */ /* 0x000fe40004701270 */
[----:B-1----:R-:W-:Y:S01]  /*14f10*/  LEA R4, R3, R13, 0x7 ;  /* 0x0000000d03047211 */ /* 0x002fe200078e38ff */
[----:B------:R-:W-:Y:S01]  /*14f20*/  IMAD.WIDE R2, R2, R15, c[0x0][0x170] ;  /* 0x00005c0002027625 */ /* 0x000fe200078e020f */
[----:B--2---:R-:W-:-:S03]  /*14f30*/  LEA R6, R8, R13, 0x7 ;  /* 0x0000000d08067211 */ /* 0x004fc600078e38ff */
[-C--:B------:R-:W-:Y:S01]  /*14f40*/  IMAD.WIDE R4, R4, R15.reuse, c[0x0][0x170] ;  /* 0x00005c0004047625 */ /* 0x080fe200078e020f */
[----:B---3--:R1:W-:Y:S03]  /*14f50*/  @P1 STG.E.128 [R2.64], R28 ;  /* 0x0000001c02001986 */ /* 0x0083e6000c101d0a */
[-C--:B------:R-:W-:Y:S01]  /*14f60*/  IMAD.WIDE R6, R6, R15.reuse, c[0x0][0x170] ;  /* 0x00005c0006067625 */ /* 0x080fe200078e020f */
[----:B----4-:R1:W-:Y:S03]  /*14f70*/  @P2 STG.E.128 [R4.64], R32 ;  /* 0x0000002004002986 */ /* 0x0103e6000c101d0a */
[----:B------:R-:W-:Y:S01]  /*14f80*/  IMAD.WIDE R8, R9, R15, c[0x0][0x170] ;  /* 0x00005c0009087625 */ /* 0x000fe200078e020f */
[----:B------:R1:W-:Y:S04]  /*14f90*/  @P3 STG.E.128 [R6.64], R36 ;  /* 0x0000002406003986 */ /* 0x0003e8000c101d0a */
[----:B------:R1:W-:Y:S04]  /*14fa0*/  @P4 STG.E.128 [R8.64], R40 ;  /* 0x0000002808004986 */ /* 0x0003e8000c101d0a */
[----:B------:R1:W-:Y:S01]  /*14fb0*/  @P5 STG.E.128 [R10.64], R44 ;  /* 0x0000002c0a005986 */ /* 0x0003e2000c101d0a */
[----:B------:R-:W-:Y:S05]  /*14fc0*/  @!P0 EXIT ;  /* 0x000000000000894d */ /* 0x000fea0003800000 */
[----:B-1----:R-:W1:Y:S01]  /*14fd0*/  LDS.128 R4, [R14+0x1980] ;  /* 0x001980000e047984 */ /* 0x002e620000000c00 */
[----:B------:R-:W-:-:S05]  /*14fe0*/  LEA R2, R12, R13, 0x7 ;  /* 0x0000000d0c027211 */ /* 0x000fca00078e38ff */
[----:B------:R-:W-:-:S05]  /*14ff0*/  IMAD.WIDE R2, R2, R15, c[0x0][0x170] ;  /* 0x00005c0002027625 */ /* 0x000fca00078e020f */
[----:B-1----:R-:W-:Y:S01]  /*15000*/  STG.E.128 [R2.64], R4 ;  /* 0x0000000402007986 */ /* 0x002fe2000c101d0a */
[----:B------:R-:W-:Y:S05]  /*15010*/  EXIT ;  /* 0x000000000000794d */ /* 0x000fea0003800000 */
.L_x_2:
[----:B------:R-:W-:-:S00]  /*15020*/  BRA `(.L_x_2) ;  /* 0xfffffff000007947 */ /* 0x000fc0000383ffff */
[----:B------:R-:W-:-:S00]  /*15030*/  NOP ;  /* 0x0000000000007918 */ /* 0x000fc00000000000 */
        /* <DEDUP_REMOVED lines=12> */
.L_x_3:


//--------------------- .nv.shared.triton_mm      --------------------------
	.section	.nv.shared.triton_mm,"aw",@nobits
	.align	16
